	.target	sm_90a

	.elftype	@"ET_EXEC"


//--------------------- .note.nv.tkinfo           --------------------------
	.section	.note.nv.tkinfo,"",@"SHT_NOTE"
	.sectionflags	@"SHF_NOTE_NV_TKINFO"
	.tkinfo
        /*0018*/ 	.word	0x00000002
        /*0030*/ 	.string	""
        /*0030*/ 	.string	"ptxas"
        /*0030*/ 	.string	"Cuda compilation tools, release 13.0, V13.0.88"
        /*0030*/ 	.string	"Build cuda_13.0.r13.0/compiler.36424714_0"
        /*0030*/ 	.string	"-arch sm_90a -m 64 "



//--------------------- .note.nv.cuinfo           --------------------------
	.section	.note.nv.cuinfo,"",@"SHT_NOTE"
	.sectionflags	@"SHF_NOTE_NV_CUINFO"
        /*0018*/ 	.short	0x0002
        /*001a*/ 	.short	0x005a
        /*001c*/ 	.short	0x0082
	.zero		2


//--------------------- .nv.info                  --------------------------
	.section	.nv.info,"",@"SHT_CUDA_INFO"
	.align	4


	//----- nvinfo : EIATTR_REGCOUNT
	.align		4
        /*0000*/ 	.byte	0x04, 0x2f
        /*0002*/ 	.short	(.L_12 - .L_11)
	.align		4
.L_11:
        /*0004*/ 	.word	index@(_ZN7cutlass6KernelINS_4gemm6kernel15Rank2KUniversalINS1_11threadblock13MmaMultistageINS1_9GemmShapeILi128ELi64ELi16EEENS_9transform11threadblock28PredicatedTileAccessIteratorINS_11MatrixShapeILi128ELi16EEEdNS_6layout11ColumnMajorELi1ENS8_31PitchLinearWarpStripedThreadMapINS_16PitchLinearShapeILi128ELi16EEELi256ENSG_ILi16ELi2EEELi1EEENS_5ArrayIdLi1ELb1EEELb0ENSD_9NoPermuteEEENS9_25RegularTileAccessIteratorISC_dNSD_43ColumnMajorTensorOpMultiplicandCongruous64bELi1ESJ_Li8EEELNS_4arch14CacheOperation4KindE0ENSA_INSB_ILi16ELi64EEEdNSD_8RowMajorELi0ENSF_INSG_ILi64ELi16EEELi256ESI_Li1EEESL_Lb0ESM_EENSO_ISU_dNSD_40RowMajorTensorOpMultiplicandCongruous64bELi0ESX_Li8EEELST_0EdSV_NS4_9MmaPolicyINS1_4warp11MmaTensorOpINS6_ILi32ELi32ELi16EEEdSP_dSZ_dSV_NS12_17MmaTensorOpPolicyINSR_3MmaINS6_ILi8ELi8ELi4EEELi32EdSV_dSE_dSV_NSR_13OpMultiplyAddEEENSB_ILi1ELi1EEEEELi1ELb0EbEENSB_ILi0ELi0EEES1D_Li1EEELi3ELNS1_23SharedMemoryClearOptionE0EbEES1G_NS_8epilogue11threadblock8EpilogueIS7_S1C_Li1ENS1I_27PredicatedTileIteratorBlas3INS1I_26OutputTileOptimalThreadMapINS1I_15OutputTileShapeILi64ELi8ELi4ELi1ELi1EEENS1M_ILi1ELi4ELi1ELi1ELi4EEELi256ELi1ELi64EEEdLNS_8BlasModeE1EEENS1H_4warp24FragmentIteratorTensorOpIS14_S17_dNSK_IdLi2ELb1EEESV_EENS1S_20TileIteratorTensorOpIS14_S17_dSV_EENS1I_18SharedLoadIteratorINS1P_18CompactedThreadMapEdLi8EEENS1H_6thread17LinearCombinationIdLi1EddLNS21_9ScaleType4KindE0ELNS_15FloatRoundStyleE2EdEENSB_ILi0ELi4EEELi1ELi1EEENS4_30GemmIdentityThreadblockSwizzleILi1EEELNS_8FillModeE1ELS1Q_1EEEEEvNT_6ParamsE)
        /*0008*/ 	.word	0x00000099


	//----- nvinfo : EIATTR_FRAME_SIZE
	.align		4
.L_12:
        /*000c*/ 	.byte	0x04, 0x11
        /*000e*/ 	.short	(.L_14 - .L_13)
	.align		4
.L_13:
        /*0010*/ 	.word	index@($__internal_1_$__cuda_sm20_rem_u64)
        /*0014*/ 	.word	0x00000000


	//----- nvinfo : EIATTR_FRAME_SIZE
	.align		4
.L_14:
        /*0018*/ 	.byte	0x04, 0x11
        /*001a*/ 	.short	(.L_16 - .L_15)
	.align		4
.L_15:
        /*001c*/ 	.word	index@($__internal_0_$__cuda_sm20_div_u64)
        /*0020*/ 	.word	0x00000000


	//----- nvinfo : EIATTR_FRAME_SIZE
	.align		4
.L_16:
        /*0024*/ 	.byte	0x04, 0x11
        /*0026*/ 	.short	(.L_18 - .L_17)
	.align		4
.L_17:
        /*0028*/ 	.word	index@(_ZN7cutlass6KernelINS_4gemm6kernel15Rank2KUniversalINS1_11threadblock13MmaMultistageINS1_9GemmShapeILi128ELi64ELi16EEENS_9transform11threadblock28PredicatedTileAccessIteratorINS_11MatrixShapeILi128ELi16EEEdNS_6layout11ColumnMajorELi1ENS8_31PitchLinearWarpStripedThreadMapINS_16PitchLinearShapeILi128ELi16EEELi256ENSG_ILi16ELi2EEELi1EEENS_5ArrayIdLi1ELb1EEELb0ENSD_9NoPermuteEEENS9_25RegularTileAccessIteratorISC_dNSD_43ColumnMajorTensorOpMultiplicandCongruous64bELi1ESJ_Li8EEELNS_4arch14CacheOperation4KindE0ENSA_INSB_ILi16ELi64EEEdNSD_8RowMajorELi0ENSF_INSG_ILi64ELi16EEELi256ESI_Li1EEESL_Lb0ESM_EENSO_ISU_dNSD_40RowMajorTensorOpMultiplicandCongruous64bELi0ESX_Li8EEELST_0EdSV_NS4_9MmaPolicyINS1_4warp11MmaTensorOpINS6_ILi32ELi32ELi16EEEdSP_dSZ_dSV_NS12_17MmaTensorOpPolicyINSR_3MmaINS6_ILi8ELi8ELi4EEELi32EdSV_dSE_dSV_NSR_13OpMultiplyAddEEENSB_ILi1ELi1EEEEELi1ELb0EbEENSB_ILi0ELi0EEES1D_Li1EEELi3ELNS1_23SharedMemoryClearOptionE0EbEES1G_NS_8epilogue11threadblock8EpilogueIS7_S1C_Li1ENS1I_27PredicatedTileIteratorBlas3INS1I_26OutputTileOptimalThreadMapINS1I_15OutputTileShapeILi64ELi8ELi4ELi1ELi1EEENS1M_ILi1ELi4ELi1ELi1ELi4EEELi256ELi1ELi64EEEdLNS_8BlasModeE1EEENS1H_4warp24FragmentIteratorTensorOpIS14_S17_dNSK_IdLi2ELb1EEESV_EENS1S_20TileIteratorTensorOpIS14_S17_dSV_EENS1I_18SharedLoadIteratorINS1P_18CompactedThreadMapEdLi8EEENS1H_6thread17LinearCombinationIdLi1EddLNS21_9ScaleType4KindE0ELNS_15FloatRoundStyleE2EdEENSB_ILi0ELi4EEELi1ELi1EEENS4_30GemmIdentityThreadblockSwizzleILi1EEELNS_8FillModeE1ELS1Q_1EEEEEvNT_6ParamsE)
        /*002c*/ 	.word	0x00000000


	//----- nvinfo : EIATTR_MIN_STACK_SIZE
	.align		4
.L_18:
        /*0030*/ 	.byte	0x04, 0x12
        /*0032*/ 	.short	(.L_20 - .L_19)
	.align		4
.L_19:
        /*0034*/ 	.word	index@(_ZN7cutlass6KernelINS_4gemm6kernel15Rank2KUniversalINS1_11threadblock13MmaMultistageINS1_9GemmShapeILi128ELi64ELi16EEENS_9transform11threadblock28PredicatedTileAccessIteratorINS_11MatrixShapeILi128ELi16EEEdNS_6layout11ColumnMajorELi1ENS8_31PitchLinearWarpStripedThreadMapINS_16PitchLinearShapeILi128ELi16EEELi256ENSG_ILi16ELi2EEELi1EEENS_5ArrayIdLi1ELb1EEELb0ENSD_9NoPermuteEEENS9_25RegularTileAccessIteratorISC_dNSD_43ColumnMajorTensorOpMultiplicandCongruous64bELi1ESJ_Li8EEELNS_4arch14CacheOperation4KindE0ENSA_INSB_ILi16ELi64EEEdNSD_8RowMajorELi0ENSF_INSG_ILi64ELi16EEELi256ESI_Li1EEESL_Lb0ESM_EENSO_ISU_dNSD_40RowMajorTensorOpMultiplicandCongruous64bELi0ESX_Li8EEELST_0EdSV_NS4_9MmaPolicyINS1_4warp11MmaTensorOpINS6_ILi32ELi32ELi16EEEdSP_dSZ_dSV_NS12_17MmaTensorOpPolicyINSR_3MmaINS6_ILi8ELi8ELi4EEELi32EdSV_dSE_dSV_NSR_13OpMultiplyAddEEENSB_ILi1ELi1EEEEELi1ELb0EbEENSB_ILi0ELi0EEES1D_Li1EEELi3ELNS1_23SharedMemoryClearOptionE0EbEES1G_NS_8epilogue11threadblock8EpilogueIS7_S1C_Li1ENS1I_27PredicatedTileIteratorBlas3INS1I_26OutputTileOptimalThreadMapINS1I_15OutputTileShapeILi64ELi8ELi4ELi1ELi1EEENS1M_ILi1ELi4ELi1ELi1ELi4EEELi256ELi1ELi64EEEdLNS_8BlasModeE1EEENS1H_4warp24FragmentIteratorTensorOpIS14_S17_dNSK_IdLi2ELb1EEESV_EENS1S_20TileIteratorTensorOpIS14_S17_dSV_EENS1I_18SharedLoadIteratorINS1P_18CompactedThreadMapEdLi8EEENS1H_6thread17LinearCombinationIdLi1EddLNS21_9ScaleType4KindE0ELNS_15FloatRoundStyleE2EdEENSB_ILi0ELi4EEELi1ELi1EEENS4_30GemmIdentityThreadblockSwizzleILi1EEELNS_8FillModeE1ELS1Q_1EEEEEvNT_6ParamsE)
        /*0038*/ 	.word	0x00000000
.L_20:


//--------------------- .nv.compat                --------------------------
	.section	.nv.compat,"",@"SHT_CUDA_COMPAT_INFO"
	.align	4
        /*0000*/ 	.byte	0x02, 0x09, 0x01, 0x00, 0x02, 0x02, 0x01, 0x00, 0x02, 0x05, 0x05, 0x00, 0x03, 0x07, 0x01, 0x01
        /*0010*/ 	.byte	0x02, 0x03, 0x00, 0x00, 0x02, 0x06, 0x01, 0x00, 0x04, 0x0b, 0x08, 0x00, 0x00, 0x00, 0x00, 0x00
        /*0020*/ 	.byte	0x00, 0x00, 0x00, 0x00


//--------------------- .nv.info._ZN7cutlass6KernelINS_4gemm6kernel15Rank2KUniversalINS1_11threadblock13MmaMultistageINS1_9GemmShapeILi128ELi64ELi16EEENS_9transform11threadblock28PredicatedTileAccessIteratorINS_11MatrixShapeILi128ELi16EEEdNS_6layout11ColumnMajorELi1ENS8_31PitchLinearWarpStripedThreadMapINS_16PitchLinearShapeILi128ELi16EEELi256ENSG_ILi16ELi2EEELi1EEENS_5ArrayIdLi1ELb1EEELb0ENSD_9NoPermuteEEENS9_25RegularTileAccessIteratorISC_dNSD_43ColumnMajorTensorOpMultiplicandCongruous64bELi1ESJ_Li8EEELNS_4arch14CacheOperation4KindE0ENSA_INSB_ILi16ELi64EEEdNSD_8RowMajorELi0ENSF_INSG_ILi64ELi16EEELi256ESI_Li1EEESL_Lb0ESM_EENSO_ISU_dNSD_40RowMajorTensorOpMultiplicandCongruous64bELi0ESX_Li8EEELST_0EdSV_NS4_9MmaPolicyINS1_4warp11MmaTensorOpINS6_ILi32ELi32ELi16EEEdSP_dSZ_dSV_NS12_17MmaTensorOpPolicyINSR_3MmaINS6_ILi8ELi8ELi4EEELi32EdSV_dSE_dSV_NSR_13OpMultiplyAddEEENSB_ILi1ELi1EEEEELi1ELb0EbEENSB_ILi0ELi0EEES1D_Li1EEELi3ELNS1_23SharedMemoryClearOptionE0EbEES1G_NS_8epilogue11threadblock8EpilogueIS7_S1C_Li1ENS1I_27PredicatedTileIteratorBlas3INS1I_26OutputTileOptimalThreadMapINS1I_15OutputTileShapeILi64ELi8ELi4ELi1ELi1EEENS1M_ILi1ELi4ELi1ELi1ELi4EEELi256ELi1ELi64EEEdLNS_8BlasModeE1EEENS1H_4warp24FragmentIteratorTensorOpIS14_S17_dNSK_IdLi2ELb1EEESV_EENS1S_20TileIteratorTensorOpIS14_S17_dSV_EENS1I_18SharedLoadIteratorINS1P_18CompactedThreadMapEdLi8EEENS1H_6thread17LinearCombinationIdLi1EddLNS21_9ScaleType4KindE0ELNS_15FloatRoundStyleE2EdEENSB_ILi0ELi4EEELi1ELi1EEENS4_30GemmIdentityThreadblockSwizzleILi1EEELNS_8FillModeE1ELS1Q_1EEEEEvNT_6ParamsE --------------------------
	.section	.nv.info._ZN7cutlass6KernelINS_4gemm6kernel15Rank2KUniversalINS1_11threadblock13MmaMultistageINS1_9GemmShapeILi128ELi64ELi16EEENS_9transform11threadblock28PredicatedTileAccessIteratorINS_11MatrixShapeILi128ELi16EEEdNS_6layout11ColumnMajorELi1ENS8_31PitchLinearWarpStripedThreadMapINS_16PitchLinearShapeILi128ELi16EEELi256ENSG_ILi16ELi2EEELi1EEENS_5ArrayIdLi1ELb1EEELb0ENSD_9NoPermuteEEENS9_25RegularTileAccessIteratorISC_dNSD_43ColumnMajorTensorOpMultiplicandCongruous64bELi1ESJ_Li8EEELNS_4arch14CacheOperation4KindE0ENSA_INSB_ILi16ELi64EEEdNSD_8RowMajorELi0ENSF_INSG_ILi64ELi16EEELi256ESI_Li1EEESL_Lb0ESM_EENSO_ISU_dNSD_40RowMajorTensorOpMultiplicandCongruous64bELi0ESX_Li8EEELST_0EdSV_NS4_9MmaPolicyINS1_4warp11MmaTensorOpINS6_ILi32ELi32ELi16EEEdSP_dSZ_dSV_NS12_17MmaTensorOpPolicyINSR_3MmaINS6_ILi8ELi8ELi4EEELi32EdSV_dSE_dSV_NSR_13OpMultiplyAddEEENSB_ILi1ELi1EEEEELi1ELb0EbEENSB_ILi0ELi0EEES1D_Li1EEELi3ELNS1_23SharedMemoryClearOptionE0EbEES1G_NS_8epilogue11threadblock8EpilogueIS7_S1C_Li1ENS1I_27PredicatedTileIteratorBlas3INS1I_26OutputTileOptimalThreadMapINS1I_15OutputTileShapeILi64ELi8ELi4ELi1ELi1EEENS1M_ILi1ELi4ELi1ELi1ELi4EEELi256ELi1ELi64EEEdLNS_8BlasModeE1EEENS1H_4warp24FragmentIteratorTensorOpIS14_S17_dNSK_IdLi2ELb1EEESV_EENS1S_20TileIteratorTensorOpIS14_S17_dSV_EENS1I_18SharedLoadIteratorINS1P_18CompactedThreadMapEdLi8EEENS1H_6thread17LinearCombinationIdLi1EddLNS21_9ScaleType4KindE0ELNS_15FloatRoundStyleE2EdEENSB_ILi0ELi4EEELi1ELi1EEENS4_30GemmIdentityThreadblockSwizzleILi1EEELNS_8FillModeE1ELS1Q_1EEEEEvNT_6ParamsE,"",@"SHT_CUDA_INFO"
	.sectionflags	@""
	.align	4


	//----- nvinfo : EIATTR_CUDA_API_VERSION
	.align		4
        /*0000*/ 	.byte	0x04, 0x37
        /*0002*/ 	.short	(.L_22 - .L_21)
.L_21:
        /*0004*/ 	.word	0x00000082


	//----- nvinfo : EIATTR_KPARAM_INFO
	.align		4
.L_22:
        /*0008*/ 	.byte	0x04, 0x17
        /*000a*/ 	.short	(.L_24 - .L_23)
.L_23:
        /*000c*/ 	.word	0x00000000
        /*0010*/ 	.short	0x0000
        /*0012*/ 	.short	0x0000
        /*0014*/ 	.byte	0x00, 0xf0, 0xc1, 0x06


	//----- nvinfo : EIATTR_SPARSE_MMA_MASK
	.align		4
.L_24:
        /*0018*/ 	.byte	0x03, 0x50
        /*001a*/ 	.short	0x0000


	//----- nvinfo : EIATTR_MAXREG_COUNT
	.align		4
        /*001c*/ 	.byte	0x03, 0x1b
        /*001e*/ 	.short	0x00ff


	//----- nvinfo : EIATTR_NUM_BARRIERS
	.align		4
        /*0020*/ 	.byte	0x02, 0x4c
        /*0022*/ 	.byte	0x01
	.zero		1


	//----- nvinfo : EIATTR_MERCURY_ISA_VERSION
	.align		4
        /*0024*/ 	.byte	0x03, 0x5f
        /*0026*/ 	.short	0x0101


	//----- nvinfo : EIATTR_COOP_GROUP_MASK_REGIDS
	.align		4
        /*0028*/ 	.byte	0x04, 0x29
        /*002a*/ 	.short	(.L_26 - .L_25)


	//   ....[0]....
.L_25:
        /*002c*/ 	.word	0xffffffff


	//----- nvinfo : EIATTR_COOP_GROUP_INSTR_OFFSETS
	.align		4
.L_26:
        /*0030*/ 	.byte	0x04, 0x28
        /*0032*/ 	.short	(.L_28 - .L_27)


	//   ....[0]....
.L_27:
        /*0034*/ 	.word	0x000012a0


	//----- nvinfo : EIATTR_EXIT_INSTR_OFFSETS
	.align		4
.L_28:
        /*0038*/ 	.byte	0x04, 0x1c
        /*003a*/ 	.short	(.L_30 - .L_29)


	//   ....[0]....
.L_29:
        /*003c*/ 	.word	0x00000070


	//   ....[1]....
        /*0040*/ 	.word	0x00000150


	//   ....[2]....
        /*0044*/ 	.word	0x000001a0


	//   ....[3]....
        /*0048*/ 	.word	0x0001a560


	//   ....[4]....
        /*004c*/ 	.word	0x0001a590


	//   ....[5]....
        /*0050*/ 	.word	0x0001a670


	//----- nvinfo : EIATTR_INDIRECT_BRANCH_TARGETS
	.align		4
.L_30:
        /*0054*/ 	.byte	0x04, 0x34
        /*0056*/ 	.short	(.L_32 - .L_31)


	//   ....[0]....
.L_31:
        /*0058*/ 	.word	.L_x_339@srel
        /*005c*/ 	.short	0x0
        /*005e*/ 	.short	0x0
        /*0060*/ 	.word	0x3
        /*0064*/ 	.word	.L_x_340@srel
        /*0068*/ 	.word	.L_x_341@srel
        /*006c*/ 	.word	.L_x_342@srel


	//----- nvinfo : EIATTR_CRS_STACK_SIZE
	.align		4
.L_32:
        /*0070*/ 	.byte	0x04, 0x1e
        /*0072*/ 	.short	(.L_34 - .L_33)
.L_33:
        /*0074*/ 	.word	0x00000000


	//----- nvinfo : EIATTR_CBANK_PARAM_SIZE
	.align		4
.L_34:
        /*0078*/ 	.byte	0x03, 0x19
        /*007a*/ 	.short	0x01b0


	//----- nvinfo : EIATTR_PARAM_CBANK
	.align		4
        /*007c*/ 	.byte	0x04, 0x0a
        /*007e*/ 	.short	(.L_36 - .L_35)
	.align		4
.L_35:
        /*0080*/ 	.word	index@(.nv.constant0._ZN7cutlass6KernelINS_4gemm6kernel15Rank2KUniversalINS1_11threadblock13MmaMultistageINS1_9GemmShapeILi128ELi64ELi16EEENS_9transform11threadblock28PredicatedTileAccessIteratorINS_11MatrixShapeILi128ELi16EEEdNS_6layout11ColumnMajorELi1ENS8_31PitchLinearWarpStripedThreadMapINS_16PitchLinearShapeILi128ELi16EEELi256ENSG_ILi16ELi2EEELi1EEENS_5ArrayIdLi1ELb1EEELb0ENSD_9NoPermuteEEENS9_25RegularTileAccessIteratorISC_dNSD_43ColumnMajorTensorOpMultiplicandCongruous64bELi1ESJ_Li8EEELNS_4arch14CacheOperation4KindE0ENSA_INSB_ILi16ELi64EEEdNSD_8RowMajorELi0ENSF_INSG_ILi64ELi16EEELi256ESI_Li1EEESL_Lb0ESM_EENSO_ISU_dNSD_40RowMajorTensorOpMultiplicandCongruous64bELi0ESX_Li8EEELST_0EdSV_NS4_9MmaPolicyINS1_4warp11MmaTensorOpINS6_ILi32ELi32ELi16EEEdSP_dSZ_dSV_NS12_17MmaTensorOpPolicyINSR_3MmaINS6_ILi8ELi8ELi4EEELi32EdSV_dSE_dSV_NSR_13OpMultiplyAddEEENSB_ILi1ELi1EEEEELi1ELb0EbEENSB_ILi0ELi0EEES1D_Li1EEELi3ELNS1_23SharedMemoryClearOptionE0EbEES1G_NS_8epilogue11threadblock8EpilogueIS7_S1C_Li1ENS1I_27PredicatedTileIteratorBlas3INS1I_26OutputTileOptimalThreadMapINS1I_15OutputTileShapeILi64ELi8ELi4ELi1ELi1EEENS1M_ILi1ELi4ELi1ELi1ELi4EEELi256ELi1ELi64EEEdLNS_8BlasModeE1EEENS1H_4warp24FragmentIteratorTensorOpIS14_S17_dNSK_IdLi2ELb1EEESV_EENS1S_20TileIteratorTensorOpIS14_S17_dSV_EENS1I_18SharedLoadIteratorINS1P_18CompactedThreadMapEdLi8EEENS1H_6thread17LinearCombinationIdLi1EddLNS21_9ScaleType4KindE0ELNS_15FloatRoundStyleE2EdEENSB_ILi0ELi4EEELi1ELi1EEENS4_30GemmIdentityThreadblockSwizzleILi1EEELNS_8FillModeE1ELS1Q_1EEEEEvNT_6ParamsE)
        /*0084*/ 	.short	0x0210
        /*0086*/ 	.short	0x01b0


	//----- nvinfo : EIATTR_SW_WAR
	.align		4
.L_36:
        /*0088*/ 	.byte	0x04, 0x36
        /*008a*/ 	.short	(.L_38 - .L_37)
.L_37:
        /*008c*/ 	.word	0x00000008
.L_38:


//--------------------- .nv.callgraph             --------------------------
	.section	.nv.callgraph,"",@"SHT_CUDA_CALLGRAPH"
	.align	4
	.sectionentsize	8
	.align		4
        /*0000*/ 	.word	0x00000000
	.align		4
        /*0004*/ 	.word	0xffffffff
	.align		4
        /*0008*/ 	.word	0x00000000
	.align		4
        /*000c*/ 	.word	0xfffffffe
	.align		4
        /*0010*/ 	.word	0x00000000
	.align		4
        /*0014*/ 	.word	0xfffffffd
	.align		4
        /*0018*/ 	.word	0x00000000
	.align		4
        /*001c*/ 	.word	0xfffffffc


//--------------------- .nv.constant4             --------------------------
	.section	.nv.constant4,"a",@progbits
	.align	8
	.align		8
.nv.constant4:
        /*0000*/ 	.dword	_ZN39_INTERNAL_cb6533de_4_k_cu_e916a7da_32684cuda3std3__45__cpo5beginE
	.align		8
        /*0008*/ 	.dword	_ZN39_INTERNAL_cb6533de_4_k_cu_e916a7da_32684cuda3std3__45__cpo3endE
	.align		8
        /*0010*/ 	.dword	_ZN39_INTERNAL_cb6533de_4_k_cu_e916a7da_32684cuda3std3__45__cpo6cbeginE
	.align		8
        /*0018*/ 	.dword	_ZN39_INTERNAL_cb6533de_4_k_cu_e916a7da_32684cuda3std3__45__cpo4cendE
	.align		8
        /*0020*/ 	.dword	_ZN39_INTERNAL_cb6533de_4_k_cu_e916a7da_32684cuda3std3__441_GLOBAL__N__cb6533de_4_k_cu_e916a7da_32686ignoreE
	.align		8
        /*0028*/ 	.dword	_ZN39_INTERNAL_cb6533de_4_k_cu_e916a7da_32684cuda3std3__419piecewise_constructE
	.align		8
        /*0030*/ 	.dword	_ZN39_INTERNAL_cb6533de_4_k_cu_e916a7da_32684cuda3std3__48in_placeE
	.align		8
        /*0038*/ 	.dword	_ZN39_INTERNAL_cb6533de_4_k_cu_e916a7da_32684cuda3std6ranges3__45__cpo4swapE
	.align		8
        /*0040*/ 	.dword	_ZN39_INTERNAL_cb6533de_4_k_cu_e916a7da_32684cuda3std6ranges3__45__cpo9iter_moveE
	.align		8
        /*0048*/ 	.dword	_ZN39_INTERNAL_cb6533de_4_k_cu_e916a7da_32684cute7productE
	.align		8
        /*0050*/ 	.dword	_ZN39_INTERNAL_cb6533de_4_k_cu_e916a7da_32684cute1_E


//--------------------- .nv.constant2._ZN7cutlass6KernelINS_4gemm6kernel15Rank2KUniversalINS1_11threadblock13MmaMultistageINS1_9GemmShapeILi128ELi64ELi16EEENS_9transform11threadblock28PredicatedTileAccessIteratorINS_11MatrixShapeILi128ELi16EEEdNS_6layout11ColumnMajorELi1ENS8_31PitchLinearWarpStripedThreadMapINS_16PitchLinearShapeILi128ELi16EEELi256ENSG_ILi16ELi2EEELi1EEENS_5ArrayIdLi1ELb1EEELb0ENSD_9NoPermuteEEENS9_25RegularTileAccessIteratorISC_dNSD_43ColumnMajorTensorOpMultiplicandCongruous64bELi1ESJ_Li8EEELNS_4arch14CacheOperation4KindE0ENSA_INSB_ILi16ELi64EEEdNSD_8RowMajorELi0ENSF_INSG_ILi64ELi16EEELi256ESI_Li1EEESL_Lb0ESM_EENSO_ISU_dNSD_40RowMajorTensorOpMultiplicandCongruous64bELi0ESX_Li8EEELST_0EdSV_NS4_9MmaPolicyINS1_4warp11MmaTensorOpINS6_ILi32ELi32ELi16EEEdSP_dSZ_dSV_NS12_17MmaTensorOpPolicyINSR_3MmaINS6_ILi8ELi8ELi4EEELi32EdSV_dSE_dSV_NSR_13OpMultiplyAddEEENSB_ILi1ELi1EEEEELi1ELb0EbEENSB_ILi0ELi0EEES1D_Li1EEELi3ELNS1_23SharedMemoryClearOptionE0EbEES1G_NS_8epilogue11threadblock8EpilogueIS7_S1C_Li1ENS1I_27PredicatedTileIteratorBlas3INS1I_26OutputTileOptimalThreadMapINS1I_15OutputTileShapeILi64ELi8ELi4ELi1ELi1EEENS1M_ILi1ELi4ELi1ELi1ELi4EEELi256ELi1ELi64EEEdLNS_8BlasModeE1EEENS1H_4warp24FragmentIteratorTensorOpIS14_S17_dNSK_IdLi2ELb1EEESV_EENS1S_20TileIteratorTensorOpIS14_S17_dSV_EENS1I_18SharedLoadIteratorINS1P_18CompactedThreadMapEdLi8EEENS1H_6thread17LinearCombinationIdLi1EddLNS21_9ScaleType4KindE0ELNS_15FloatRoundStyleE2EdEENSB_ILi0ELi4EEELi1ELi1EEENS4_30GemmIdentityThreadblockSwizzleILi1EEELNS_8FillModeE1ELS1Q_1EEEEEvNT_6ParamsE --------------------------
	.section	.nv.constant2._ZN7cutlass6KernelINS_4gemm6kernel15Rank2KUniversalINS1_11threadblock13MmaMultistageINS1_9GemmShapeILi128ELi64ELi16EEENS_9transform11threadblock28PredicatedTileAccessIteratorINS_11MatrixShapeILi128ELi16EEEdNS_6layout11ColumnMajorELi1ENS8_31PitchLinearWarpStripedThreadMapINS_16PitchLinearShapeILi128ELi16EEELi256ENSG_ILi16ELi2EEELi1EEENS_5ArrayIdLi1ELb1EEELb0ENSD_9NoPermuteEEENS9_25RegularTileAccessIteratorISC_dNSD_43ColumnMajorTensorOpMultiplicandCongruous64bELi1ESJ_Li8EEELNS_4arch14CacheOperation4KindE0ENSA_INSB_ILi16ELi64EEEdNSD_8RowMajorELi0ENSF_INSG_ILi64ELi16EEELi256ESI_Li1EEESL_Lb0ESM_EENSO_ISU_dNSD_40RowMajorTensorOpMultiplicandCongruous64bELi0ESX_Li8EEELST_0EdSV_NS4_9MmaPolicyINS1_4warp11MmaTensorOpINS6_ILi32ELi32ELi16EEEdSP_dSZ_dSV_NS12_17MmaTensorOpPolicyINSR_3MmaINS6_ILi8ELi8ELi4EEELi32EdSV_dSE_dSV_NSR_13OpMultiplyAddEEENSB_ILi1ELi1EEEEELi1ELb0EbEENSB_ILi0ELi0EEES1D_Li1EEELi3ELNS1_23SharedMemoryClearOptionE0EbEES1G_NS_8epilogue11threadblock8EpilogueIS7_S1C_Li1ENS1I_27PredicatedTileIteratorBlas3INS1I_26OutputTileOptimalThreadMapINS1I_15OutputTileShapeILi64ELi8ELi4ELi1ELi1EEENS1M_ILi1ELi4ELi1ELi1ELi4EEELi256ELi1ELi64EEEdLNS_8BlasModeE1EEENS1H_4warp24FragmentIteratorTensorOpIS14_S17_dNSK_IdLi2ELb1EEESV_EENS1S_20TileIteratorTensorOpIS14_S17_dSV_EENS1I_18SharedLoadIteratorINS1P_18CompactedThreadMapEdLi8EEENS1H_6thread17LinearCombinationIdLi1EddLNS21_9ScaleType4KindE0ELNS_15FloatRoundStyleE2EdEENSB_ILi0ELi4EEELi1ELi1EEENS4_30GemmIdentityThreadblockSwizzleILi1EEELNS_8FillModeE1ELS1Q_1EEEEEvNT_6ParamsE,"a",@progbits
	.sectionflags	@""
	.align	4
.nv.constant2._ZN7cutlass6KernelINS_4gemm6kernel15Rank2KUniversalINS1_11threadblock13MmaMultistageINS1_9GemmShapeILi128ELi64ELi16EEENS_9transform11threadblock28PredicatedTileAccessIteratorINS_11MatrixShapeILi128ELi16EEEdNS_6layout11ColumnMajorELi1ENS8_31PitchLinearWarpStripedThreadMapINS_16PitchLinearShapeILi128ELi16EEELi256ENSG_ILi16ELi2EEELi1EEENS_5ArrayIdLi1ELb1EEELb0ENSD_9NoPermuteEEENS9_25RegularTileAccessIteratorISC_dNSD_43ColumnMajorTensorOpMultiplicandCongruous64bELi1ESJ_Li8EEELNS_4arch14CacheOperation4KindE0ENSA_INSB_ILi16ELi64EEEdNSD_8RowMajorELi0ENSF_INSG_ILi64ELi16EEELi256ESI_Li1EEESL_Lb0ESM_EENSO_ISU_dNSD_40RowMajorTensorOpMultiplicandCongruous64bELi0ESX_Li8EEELST_0EdSV_NS4_9MmaPolicyINS1_4warp11MmaTensorOpINS6_ILi32ELi32ELi16EEEdSP_dSZ_dSV_NS12_17MmaTensorOpPolicyINSR_3MmaINS6_ILi8ELi8ELi4EEELi32EdSV_dSE_dSV_NSR_13OpMultiplyAddEEENSB_ILi1ELi1EEEEELi1ELb0EbEENSB_ILi0ELi0EEES1D_Li1EEELi3ELNS1_23SharedMemoryClearOptionE0EbEES1G_NS_8epilogue11threadblock8EpilogueIS7_S1C_Li1ENS1I_27PredicatedTileIteratorBlas3INS1I_26OutputTileOptimalThreadMapINS1I_15OutputTileShapeILi64ELi8ELi4ELi1ELi1EEENS1M_ILi1ELi4ELi1ELi1ELi4EEELi256ELi1ELi64EEEdLNS_8BlasModeE1EEENS1H_4warp24FragmentIteratorTensorOpIS14_S17_dNSK_IdLi2ELb1EEESV_EENS1S_20TileIteratorTensorOpIS14_S17_dSV_EENS1I_18SharedLoadIteratorINS1P_18CompactedThreadMapEdLi8EEENS1H_6thread17LinearCombinationIdLi1EddLNS21_9ScaleType4KindE0ELNS_15FloatRoundStyleE2EdEENSB_ILi0ELi4EEELi1ELi1EEENS4_30GemmIdentityThreadblockSwizzleILi1EEELNS_8FillModeE1ELS1Q_1EEEEEvNT_6ParamsE:
        /*0000*/ 	.byte	0x70, 0x40, 0x00, 0x00, 0x20, 0x41, 0x00, 0x00, 0xd0, 0x3f, 0x00, 0x00


//--------------------- .text._ZN7cutlass6KernelINS_4gemm6kernel15Rank2KUniversalINS1_11threadblock13MmaMultistageINS1_9GemmShapeILi128ELi64ELi16EEENS_9transform11threadblock28PredicatedTileAccessIteratorINS_11MatrixShapeILi128ELi16EEEdNS_6layout11ColumnMajorELi1ENS8_31PitchLinearWarpStripedThreadMapINS_16PitchLinearShapeILi128ELi16EEELi256ENSG_ILi16ELi2EEELi1EEENS_5ArrayIdLi1ELb1EEELb0ENSD_9NoPermuteEEENS9_25RegularTileAccessIteratorISC_dNSD_43ColumnMajorTensorOpMultiplicandCongruous64bELi1ESJ_Li8EEELNS_4arch14CacheOperation4KindE0ENSA_INSB_ILi16ELi64EEEdNSD_8RowMajorELi0ENSF_INSG_ILi64ELi16EEELi256ESI_Li1EEESL_Lb0ESM_EENSO_ISU_dNSD_40RowMajorTensorOpMultiplicandCongruous64bELi0ESX_Li8EEELST_0EdSV_NS4_9MmaPolicyINS1_4warp11MmaTensorOpINS6_ILi32ELi32ELi16EEEdSP_dSZ_dSV_NS12_17MmaTensorOpPolicyINSR_3MmaINS6_ILi8ELi8ELi4EEELi32EdSV_dSE_dSV_NSR_13OpMultiplyAddEEENSB_ILi1ELi1EEEEELi1ELb0EbEENSB_ILi0ELi0EEES1D_Li1EEELi3ELNS1_23SharedMemoryClearOptionE0EbEES1G_NS_8epilogue11threadblock8EpilogueIS7_S1C_Li1ENS1I_27PredicatedTileIteratorBlas3INS1I_26OutputTileOptimalThreadMapINS1I_15OutputTileShapeILi64ELi8ELi4ELi1ELi1EEENS1M_ILi1ELi4ELi1ELi1ELi4EEELi256ELi1ELi64EEEdLNS_8BlasModeE1EEENS1H_4warp24FragmentIteratorTensorOpIS14_S17_dNSK_IdLi2ELb1EEESV_EENS1S_20TileIteratorTensorOpIS14_S17_dSV_EENS1I_18SharedLoadIteratorINS1P_18CompactedThreadMapEdLi8EEENS1H_6thread17LinearCombinationIdLi1EddLNS21_9ScaleType4KindE0ELNS_15FloatRoundStyleE2EdEENSB_ILi0ELi4EEELi1ELi1EEENS4_30GemmIdentityThreadblockSwizzleILi1EEELNS_8FillModeE1ELS1Q_1EEEEEvNT_6ParamsE --------------------------
	.section	.text._ZN7cutlass6KernelINS_4gemm6kernel15Rank2KUniversalINS1_11threadblock13MmaMultistageINS1_9GemmShapeILi128ELi64ELi16EEENS_9transform11threadblock28PredicatedTileAccessIteratorINS_11MatrixShapeILi128ELi16EEEdNS_6layout11ColumnMajorELi1ENS8_31PitchLinearWarpStripedThreadMapINS_16PitchLinearShapeILi128ELi16EEELi256ENSG_ILi16ELi2EEELi1EEENS_5ArrayIdLi1ELb1EEELb0ENSD_9NoPermuteEEENS9_25RegularTileAccessIteratorISC_dNSD_43ColumnMajorTensorOpMultiplicandCongruous64bELi1ESJ_Li8EEELNS_4arch14CacheOperation4KindE0ENSA_INSB_ILi16ELi64EEEdNSD_8RowMajorELi0ENSF_INSG_ILi64ELi16EEELi256ESI_Li1EEESL_Lb0ESM_EENSO_ISU_dNSD_40RowMajorTensorOpMultiplicandCongruous64bELi0ESX_Li8EEELST_0EdSV_NS4_9MmaPolicyINS1_4warp11MmaTensorOpINS6_ILi32ELi32ELi16EEEdSP_dSZ_dSV_NS12_17MmaTensorOpPolicyINSR_3MmaINS6_ILi8ELi8ELi4EEELi32EdSV_dSE_dSV_NSR_13OpMultiplyAddEEENSB_ILi1ELi1EEEEELi1ELb0EbEENSB_ILi0ELi0EEES1D_Li1EEELi3ELNS1_23SharedMemoryClearOptionE0EbEES1G_NS_8epilogue11threadblock8EpilogueIS7_S1C_Li1ENS1I_27PredicatedTileIteratorBlas3INS1I_26OutputTileOptimalThreadMapINS1I_15OutputTileShapeILi64ELi8ELi4ELi1ELi1EEENS1M_ILi1ELi4ELi1ELi1ELi4EEELi256ELi1ELi64EEEdLNS_8BlasModeE1EEENS1H_4warp24FragmentIteratorTensorOpIS14_S17_dNSK_IdLi2ELb1EEESV_EENS1S_20TileIteratorTensorOpIS14_S17_dSV_EENS1I_18SharedLoadIteratorINS1P_18CompactedThreadMapEdLi8EEENS1H_6thread17LinearCombinationIdLi1EddLNS21_9ScaleType4KindE0ELNS_15FloatRoundStyleE2EdEENSB_ILi0ELi4EEELi1ELi1EEENS4_30GemmIdentityThreadblockSwizzleILi1EEELNS_8FillModeE1ELS1Q_1EEEEEvNT_6ParamsE,"ax",@progbits
	.align	128
.text._ZN7cutlass6KernelINS_4gemm6kernel15Rank2KUniversalINS1_11threadblock13MmaMultistageINS1_9GemmShapeILi128ELi64ELi16EEENS_9transform11threadblock28PredicatedTileAccessIteratorINS_11MatrixShapeILi128ELi16EEEdNS_6layout11ColumnMajorELi1ENS8_31PitchLinearWarpStripedThreadMapINS_16PitchLinearShapeILi128ELi16EEELi256ENSG_ILi16ELi2EEELi1EEENS_5ArrayIdLi1ELb1EEELb0ENSD_9NoPermuteEEENS9_25RegularTileAccessIteratorISC_dNSD_43ColumnMajorTensorOpMultiplicandCongruous64bELi1ESJ_Li8EEELNS_4arch14CacheOperation4KindE0ENSA_INSB_ILi16ELi64EEEdNSD_8RowMajorELi0ENSF_INSG_ILi64ELi16EEELi256ESI_Li1EEESL_Lb0ESM_EENSO_ISU_dNSD_40RowMajorTensorOpMultiplicandCongruous64bELi0ESX_Li8EEELST_0EdSV_NS4_9MmaPolicyINS1_4warp11MmaTensorOpINS6_ILi32ELi32ELi16EEEdSP_dSZ_dSV_NS12_17MmaTensorOpPolicyINSR_3MmaINS6_ILi8ELi8ELi4EEELi32EdSV_dSE_dSV_NSR_13OpMultiplyAddEEENSB_ILi1ELi1EEEEELi1ELb0EbEENSB_ILi0ELi0EEES1D_Li1EEELi3ELNS1_23SharedMemoryClearOptionE0EbEES1G_NS_8epilogue11threadblock8EpilogueIS7_S1C_Li1ENS1I_27PredicatedTileIteratorBlas3INS1I_26OutputTileOptimalThreadMapINS1I_15OutputTileShapeILi64ELi8ELi4ELi1ELi1EEENS1M_ILi1ELi4ELi1ELi1ELi4EEELi256ELi1ELi64EEEdLNS_8BlasModeE1EEENS1H_4warp24FragmentIteratorTensorOpIS14_S17_dNSK_IdLi2ELb1EEESV_EENS1S_20TileIteratorTensorOpIS14_S17_dSV_EENS1I_18SharedLoadIteratorINS1P_18CompactedThreadMapEdLi8EEENS1H_6thread17LinearCombinationIdLi1EddLNS21_9ScaleType4KindE0ELNS_15FloatRoundStyleE2EdEENSB_ILi0ELi4EEELi1ELi1EEENS4_30GemmIdentityThreadblockSwizzleILi1EEELNS_8FillModeE1ELS1Q_1EEEEEvNT_6ParamsE:
        .type           _ZN7cutlass6KernelINS_4gemm6kernel15Rank2KUniversalINS1_11threadblock13MmaMultistageINS1_9GemmShapeILi128ELi64ELi16EEENS_9transform11threadblock28PredicatedTileAccessIteratorINS_11MatrixShapeILi128ELi16EEEdNS_6layout11ColumnMajorELi1ENS8_31PitchLinearWarpStripedThreadMapINS_16PitchLinearShapeILi128ELi16EEELi256ENSG_ILi16ELi2EEELi1EEENS_5ArrayIdLi1ELb1EEELb0ENSD_9NoPermuteEEENS9_25RegularTileAccessIteratorISC_dNSD_43ColumnMajorTensorOpMultiplicandCongruous64bELi1ESJ_Li8EEELNS_4arch14CacheOperation4KindE0ENSA_INSB_ILi16ELi64EEEdNSD_8RowMajorELi0ENSF_INSG_ILi64ELi16EEELi256ESI_Li1EEESL_Lb0ESM_EENSO_ISU_dNSD_40RowMajorTensorOpMultiplicandCongruous64bELi0ESX_Li8EEELST_0EdSV_NS4_9MmaPolicyINS1_4warp11MmaTensorOpINS6_ILi32ELi32ELi16EEEdSP_dSZ_dSV_NS12_17MmaTensorOpPolicyINSR_3MmaINS6_ILi8ELi8ELi4EEELi32EdSV_dSE_dSV_NSR_13OpMultiplyAddEEENSB_ILi1ELi1EEEEELi1ELb0EbEENSB_ILi0ELi0EEES1D_Li1EEELi3ELNS1_23SharedMemoryClearOptionE0EbEES1G_NS_8epilogue11threadblock8EpilogueIS7_S1C_Li1ENS1I_27PredicatedTileIteratorBlas3INS1I_26OutputTileOptimalThreadMapINS1I_15OutputTileShapeILi64ELi8ELi4ELi1ELi1EEENS1M_ILi1ELi4ELi1ELi1ELi4EEELi256ELi1ELi64EEEdLNS_8BlasModeE1EEENS1H_4warp24FragmentIteratorTensorOpIS14_S17_dNSK_IdLi2ELb1EEESV_EENS1S_20TileIteratorTensorOpIS14_S17_dSV_EENS1I_18SharedLoadIteratorINS1P_18CompactedThreadMapEdLi8EEENS1H_6thread17LinearCombinationIdLi1EddLNS21_9ScaleType4KindE0ELNS_15FloatRoundStyleE2EdEENSB_ILi0ELi4EEELi1ELi1EEENS4_30GemmIdentityThreadblockSwizzleILi1EEELNS_8FillModeE1ELS1Q_1EEEEEvNT_6ParamsE,@function
        .size           _ZN7cutlass6KernelINS_4gemm6kernel15Rank2KUniversalINS1_11threadblock13MmaMultistageINS1_9GemmShapeILi128ELi64ELi16EEENS_9transform11threadblock28PredicatedTileAccessIteratorINS_11MatrixShapeILi128ELi16EEEdNS_6layout11ColumnMajorELi1ENS8_31PitchLinearWarpStripedThreadMapINS_16PitchLinearShapeILi128ELi16EEELi256ENSG_ILi16ELi2EEELi1EEENS_5ArrayIdLi1ELb1EEELb0ENSD_9NoPermuteEEENS9_25RegularTileAccessIteratorISC_dNSD_43ColumnMajorTensorOpMultiplicandCongruous64bELi1ESJ_Li8EEELNS_4arch14CacheOperation4KindE0ENSA_INSB_ILi16ELi64EEEdNSD_8RowMajorELi0ENSF_INSG_ILi64ELi16EEELi256ESI_Li1EEESL_Lb0ESM_EENSO_ISU_dNSD_40RowMajorTensorOpMultiplicandCongruous64bELi0ESX_Li8EEELST_0EdSV_NS4_9MmaPolicyINS1_4warp11MmaTensorOpINS6_ILi32ELi32ELi16EEEdSP_dSZ_dSV_NS12_17MmaTensorOpPolicyINSR_3MmaINS6_ILi8ELi8ELi4EEELi32EdSV_dSE_dSV_NSR_13OpMultiplyAddEEENSB_ILi1ELi1EEEEELi1ELb0EbEENSB_ILi0ELi0EEES1D_Li1EEELi3ELNS1_23SharedMemoryClearOptionE0EbEES1G_NS_8epilogue11threadblock8EpilogueIS7_S1C_Li1ENS1I_27PredicatedTileIteratorBlas3INS1I_26OutputTileOptimalThreadMapINS1I_15OutputTileShapeILi64ELi8ELi4ELi1ELi1EEENS1M_ILi1ELi4ELi1ELi1ELi4EEELi256ELi1ELi64EEEdLNS_8BlasModeE1EEENS1H_4warp24FragmentIteratorTensorOpIS14_S17_dNSK_IdLi2ELb1EEESV_EENS1S_20TileIteratorTensorOpIS14_S17_dSV_EENS1I_18SharedLoadIteratorINS1P_18CompactedThreadMapEdLi8EEENS1H_6thread17LinearCombinationIdLi1EddLNS21_9ScaleType4KindE0ELNS_15FloatRoundStyleE2EdEENSB_ILi0ELi4EEELi1ELi1EEENS4_30GemmIdentityThreadblockSwizzleILi1EEELNS_8FillModeE1ELS1Q_1EEEEEvNT_6ParamsE,(.L_x_343 - _ZN7cutlass6KernelINS_4gemm6kernel15Rank2KUniversalINS1_11threadblock13MmaMultistageINS1_9GemmShapeILi128ELi64ELi16EEENS_9transform11threadblock28PredicatedTileAccessIteratorINS_11MatrixShapeILi128ELi16EEEdNS_6layout11ColumnMajorELi1ENS8_31PitchLinearWarpStripedThreadMapINS_16PitchLinearShapeILi128ELi16EEELi256ENSG_ILi16ELi2EEELi1EEENS_5ArrayIdLi1ELb1EEELb0ENSD_9NoPermuteEEENS9_25RegularTileAccessIteratorISC_dNSD_43ColumnMajorTensorOpMultiplicandCongruous64bELi1ESJ_Li8EEELNS_4arch14CacheOperation4KindE0ENSA_INSB_ILi16ELi64EEEdNSD_8RowMajorELi0ENSF_INSG_ILi64ELi16EEELi256ESI_Li1EEESL_Lb0ESM_EENSO_ISU_dNSD_40RowMajorTensorOpMultiplicandCongruous64bELi0ESX_Li8EEELST_0EdSV_NS4_9MmaPolicyINS1_4warp11MmaTensorOpINS6_ILi32ELi32ELi16EEEdSP_dSZ_dSV_NS12_17MmaTensorOpPolicyINSR_3MmaINS6_ILi8ELi8ELi4EEELi32EdSV_dSE_dSV_NSR_13OpMultiplyAddEEENSB_ILi1ELi1EEEEELi1ELb0EbEENSB_ILi0ELi0EEES1D_Li1EEELi3ELNS1_23SharedMemoryClearOptionE0EbEES1G_NS_8epilogue11threadblock8EpilogueIS7_S1C_Li1ENS1I_27PredicatedTileIteratorBlas3INS1I_26OutputTileOptimalThreadMapINS1I_15OutputTileShapeILi64ELi8ELi4ELi1ELi1EEENS1M_ILi1ELi4ELi1ELi1ELi4EEELi256ELi1ELi64EEEdLNS_8BlasModeE1EEENS1H_4warp24FragmentIteratorTensorOpIS14_S17_dNSK_IdLi2ELb1EEESV_EENS1S_20TileIteratorTensorOpIS14_S17_dSV_EENS1I_18SharedLoadIteratorINS1P_18CompactedThreadMapEdLi8EEENS1H_6thread17LinearCombinationIdLi1EddLNS21_9ScaleType4KindE0ELNS_15FloatRoundStyleE2EdEENSB_ILi0ELi4EEELi1ELi1EEENS4_30GemmIdentityThreadblockSwizzleILi1EEELNS_8FillModeE1ELS1Q_1EEEEEvNT_6ParamsE)
        .other          _ZN7cutlass6KernelINS_4gemm6kernel15Rank2KUniversalINS1_11threadblock13MmaMultistageINS1_9GemmShapeILi128ELi64ELi16EEENS_9transform11threadblock28PredicatedTileAccessIteratorINS_11MatrixShapeILi128ELi16EEEdNS_6layout11ColumnMajorELi1ENS8_31PitchLinearWarpStripedThreadMapINS_16PitchLinearShapeILi128ELi16EEELi256ENSG_ILi16ELi2EEELi1EEENS_5ArrayIdLi1ELb1EEELb0ENSD_9NoPermuteEEENS9_25RegularTileAccessIteratorISC_dNSD_43ColumnMajorTensorOpMultiplicandCongruous64bELi1ESJ_Li8EEELNS_4arch14CacheOperation4KindE0ENSA_INSB_ILi16ELi64EEEdNSD_8RowMajorELi0ENSF_INSG_ILi64ELi16EEELi256ESI_Li1EEESL_Lb0ESM_EENSO_ISU_dNSD_40RowMajorTensorOpMultiplicandCongruous64bELi0ESX_Li8EEELST_0EdSV_NS4_9MmaPolicyINS1_4warp11MmaTensorOpINS6_ILi32ELi32ELi16EEEdSP_dSZ_dSV_NS12_17MmaTensorOpPolicyINSR_3MmaINS6_ILi8ELi8ELi4EEELi32EdSV_dSE_dSV_NSR_13OpMultiplyAddEEENSB_ILi1ELi1EEEEELi1ELb0EbEENSB_ILi0ELi0EEES1D_Li1EEELi3ELNS1_23SharedMemoryClearOptionE0EbEES1G_NS_8epilogue11threadblock8EpilogueIS7_S1C_Li1ENS1I_27PredicatedTileIteratorBlas3INS1I_26OutputTileOptimalThreadMapINS1I_15OutputTileShapeILi64ELi8ELi4ELi1ELi1EEENS1M_ILi1ELi4ELi1ELi1ELi4EEELi256ELi1ELi64EEEdLNS_8BlasModeE1EEENS1H_4warp24FragmentIteratorTensorOpIS14_S17_dNSK_IdLi2ELb1EEESV_EENS1S_20TileIteratorTensorOpIS14_S17_dSV_EENS1I_18SharedLoadIteratorINS1P_18CompactedThreadMapEdLi8EEENS1H_6thread17LinearCombinationIdLi1EddLNS21_9ScaleType4KindE0ELNS_15FloatRoundStyleE2EdEENSB_ILi0ELi4EEELi1ELi1EEENS4_30GemmIdentityThreadblockSwizzleILi1EEELNS_8FillModeE1ELS1Q_1EEEEEvNT_6ParamsE,@"STO_CUDA_ENTRY STV_DEFAULT"
_ZN7cutlass6KernelINS_4gemm6kernel15Rank2KUniversalINS1_11threadblock13MmaMultistageINS1_9GemmShapeILi128ELi64ELi16EEENS_9transform11threadblock28PredicatedTileAccessIteratorINS_11MatrixShapeILi128ELi16EEEdNS_6layout11ColumnMajorELi1ENS8_31PitchLinearWarpStripedThreadMapINS_16PitchLinearShapeILi128ELi16EEELi256ENSG_ILi16ELi2EEELi1EEENS_5ArrayIdLi1ELb1EEELb0ENSD_9NoPermuteEEENS9_25RegularTileAccessIteratorISC_dNSD_43ColumnMajorTensorOpMultiplicandCongruous64bELi1ESJ_Li8EEELNS_4arch14CacheOperation4KindE0ENSA_INSB_ILi16ELi64EEEdNSD_8RowMajorELi0ENSF_INSG_ILi64ELi16EEELi256ESI_Li1EEESL_Lb0ESM_EENSO_ISU_dNSD_40RowMajorTensorOpMultiplicandCongruous64bELi0ESX_Li8EEELST_0EdSV_NS4_9MmaPolicyINS1_4warp11MmaTensorOpINS6_ILi32ELi32ELi16EEEdSP_dSZ_dSV_NS12_17MmaTensorOpPolicyINSR_3MmaINS6_ILi8ELi8ELi4EEELi32EdSV_dSE_dSV_NSR_13OpMultiplyAddEEENSB_ILi1ELi1EEEEELi1ELb0EbEENSB_ILi0ELi0EEES1D_Li1EEELi3ELNS1_23SharedMemoryClearOptionE0EbEES1G_NS_8epilogue11threadblock8EpilogueIS7_S1C_Li1ENS1I_27PredicatedTileIteratorBlas3INS1I_26OutputTileOptimalThreadMapINS1I_15OutputTileShapeILi64ELi8ELi4ELi1ELi1EEENS1M_ILi1ELi4ELi1ELi1ELi4EEELi256ELi1ELi64EEEdLNS_8BlasModeE1EEENS1H_4warp24FragmentIteratorTensorOpIS14_S17_dNSK_IdLi2ELb1EEESV_EENS1S_20TileIteratorTensorOpIS14_S17_dSV_EENS1I_18SharedLoadIteratorINS1P_18CompactedThreadMapEdLi8EEENS1H_6thread17LinearCombinationIdLi1EddLNS21_9ScaleType4KindE0ELNS_15FloatRoundStyleE2EdEENSB_ILi0ELi4EEELi1ELi1EEENS4_30GemmIdentityThreadblockSwizzleILi1EEELNS_8FillModeE1ELS1Q_1EEEEEvNT_6ParamsE:
[----:B------:R-:W-:Y:S08]  /*0000*/  LDC R1, c[0x0][0x28] ;  /* 0x00000a00ff017b82 */ /* 0x000ff00000000800 */
[----:B------:R-:W1:Y:S01]  /*0010*/  LDC.64 R2, c[0x0][0x338] ;  /* 0x0000ce00ff027b82 */ /* 0x000e620000000a00 */
[----:B------:R-:W-:Y:S02]  /*0020*/  ULDC.64 UR4, c[0x0][0x330] ;  /* 0x0000cc0000047ab9 */ /* 0x000fe40000000a00 */
[----:B------:R-:W-:Y:S01]  /*0030*/  DSETP.NEU.AND P1, PT, RZ, UR4, PT ;  /* 0x00000004ff007e2a */ /* 0x000fe2000bf2d000 */
[----:B------:R-:W-:-:S05]  /*0040*/  ULDC.U8 UR4, c[0x0][0x3b8] ;  /* 0x0000ee0000047ab9 */ /* 0x000fca0000000000 */
[----:B------:R-:W-:Y:S01]  /*0050*/  ISETP.NE.AND P1, PT, RZ, UR4, !P1 ;  /* 0x00000004ff007c0c */ /* 0x000fe2000cf25270 */
[----:B-1----:R-:W-:-:S14]  /*0060*/  DSETP.EQ.AND P0, PT, R2, 1, PT ;  /* 0x3ff000000200742a */ /* 0x002fdc0003f02000 */
[----:B------:R-:W-:Y:S05]  /*0070*/  @P1 EXIT P0 ;  /* 0x000000000000194d */ /* 0x000fea0000000000 */
[----:B------:R-:W1:Y:S01]  /*0080*/  S2UR UR7, SR_CTAID.Y ;  /* 0x00000000000779c3 */ /* 0x000e620000002600 */
[----:B------:R-:W-:Y:S01]  /*0090*/  IMAD.MOV.U32 R2, RZ, RZ, -0x1 ;  /* 0xffffffffff027424 */ /* 0x000fe200078e00ff */
[----:B------:R-:W-:Y:S01]  /*00a0*/  ULDC UR5, c[0x0][0x228] ;  /* 0x00008a0000057ab9 */ /* 0x000fe20000000800 */
[----:B------:R-:W-:-:S03]  /*00b0*/  ULDC UR4, c[0x0][0x220] ;  /* 0x0000880000047ab9 */ /* 0x000fc60000000800 */
[----:B------:R-:W-:Y:S02]  /*00c0*/  SHF.L.U32 R2, R2, UR5, RZ ;  /* 0x0000000502027c19 */ /* 0x000fe400080006ff */
[----:B------:R-:W2:Y:S08]  /*00d0*/  S2UR UR6, SR_CTAID.X ;  /* 0x00000000000679c3 */ /* 0x000eb00000002500 */
[----:B------:R-:W3:Y:S01]  /*00e0*/  LDC R0, c[0x0][0x21c] ;  /* 0x00008700ff007b82 */ /* 0x000ee20000000800 */
[----:B-1----:R-:W-:Y:S01]  /*00f0*/  USHF.L.U32 UR7, UR7, UR5, URZ ;  /* 0x0000000507077299 */ /* 0x002fe2000800063f */
[----:B--2---:R-:W-:Y:S01]  /*0100*/  LOP3.LUT R28, R2, UR6, RZ, 0xc, !PT ;  /* 0x00000006021c7c12 */ /* 0x004fe2000f8e0cff */
[----:B------:R-:W-:-:S04]  /*0110*/  USHF.R.S32.HI UR5, URZ, UR5, UR6 ;  /* 0x000000053f057299 */ /* 0x000fc80008011406 */
[----:B------:R-:W-:-:S05]  /*0120*/  VIADD R28, R28, UR7 ;  /* 0x000000071c1c7c36 */ /* 0x000fca0008000000 */
[----:B------:R-:W-:-:S04]  /*0130*/  ISETP.GE.AND P0, PT, R28, UR4, PT ;  /* 0x000000041c007c0c */ /* 0x000fc8000bf06270 */
[----:B---3--:R-:W-:-:S13]  /*0140*/  ISETP.LE.OR P0, PT, R0, UR5, P0 ;  /* 0x0000000500007c0c */ /* 0x008fda0008703670 */
[----:B------:R-:W-:Y:S05]  /*0150*/  @P0 EXIT ;  /* 0x000000000000094d */ /* 0x000fea0003800000 */
[----:B------:R-:W-:Y:S01]  /*0160*/  USHF.L.U32 UR16, UR5, 0x7, URZ ;  /* 0x0000000705107899 */ /* 0x000fe2000800063f */
[----:B------:R-:W-:-:S03]  /*0170*/  SHF.L.U32 R28, R28, 0x6, RZ ;  /* 0x000000061c1c7819 */ /* 0x000fc600000006ff */
[----:B------:R-:W-:-:S06]  /*0180*/  UIADD3 UR4, UR16, 0x80, URZ ;  /* 0x0000008010047890 */ /* 0x000fcc000fffe03f */
[----:B------:R-:W-:-:S13]  /*0190*/  ISETP.LT.AND P0, PT, R28, UR4, PT ;  /* 0x000000041c007c0c */ /* 0x000fda000bf01270 */
[----:B------:R-:W-:Y:S05]  /*01a0*/  @!P0 EXIT ;  /* 0x000000000000894d */ /* 0x000fea0003800000 */
[----:B------:R-:W1:Y:S01]  /*01b0*/  LDC R0, c[0x0][0x360] ;  /* 0x0000d800ff007b82 */ /* 0x000e620000000800 */
[----:B------:R-:W-:Y:S01]  /*01c0*/  ULDC UR4, c[0x0][0x218] ;  /* 0x0000860000047ab9 */ /* 0x000fe20000000800 */
[----:B------:R-:W-:Y:S01]  /*01d0*/  ULDC.64 UR18, c[0x0][0x208] ;  /* 0x0000820000127ab9 */ /* 0x000fe20000000a00 */
[----:B------:R-:W-:Y:S01]  /*01e0*/  IMAD.U32 R2, RZ, RZ, UR4 ;  /* 0x00000004ff027e24 */ /* 0x000fe2000f8e00ff */
[----:B------:R-:W-:Y:S01]  /*01f0*/  MOV R7, RZ ;  /* 0x000000ff00077202 */ /* 0x000fe20000000f00 */
[----:B------:R-:W-:Y:S01]  /*0200*/  VIADD R130, R28, 0x40 ;  /* 0x000000401c827836 */ /* 0x000fe20000000000 */
[----:B-1----:R-:W-:-:S13]  /*0210*/  ISETP.GT.U32.AND P0, PT, R0, 0x1, PT ;  /* 0x000000010000780c */ /* 0x002fda0003f04070 */
[----:B------:R-:W-:Y:S05]  /*0220*/  @P0 BRA `(.L_x_0) ;  /* 0x0000000000200947 */ /* 0x000fea0003800000 */
[----:B------:R-:W1:Y:S01]  /*0230*/  S2R R0, SR_CTAID.Z ;  /* 0x0000000000007919 */ /* 0x000e620000002700 */
[----:B------:R-:W2:Y:S08]  /*0240*/  LDC R2, c[0x0][0x224] ;  /* 0x00008900ff027b82 */ /* 0x000eb00000000800 */
[----:B------:R-:W3:Y:S01]  /*0250*/  LDC R7, c[0x0][0x368] ;  /* 0x0000da00ff077b82 */ /* 0x000ee20000000800 */
[----:B-1----:R-:W-:-:S04]  /*0260*/  IADD3 R3, R0, 0x1, RZ ;  /* 0x0000000100037810 */ /* 0x002fc80007ffe0ff */
[C---:B--2---:R-:W-:Y:S01]  /*0270*/  ISETP.GE.AND P0, PT, R3.reuse, R2, PT ;  /* 0x000000020300720c */ /* 0x044fe20003f06270 */
[-C--:B---3--:R-:W-:Y:S02]  /*0280*/  IMAD R2, R3, R7.reuse, RZ ;  /* 0x0000000703027224 */ /* 0x088fe400078e02ff */
[----:B------:R-:W-:-:S10]  /*0290*/  IMAD R7, R0, R7, RZ ;  /* 0x0000000700077224 */ /* 0x000fd400078e02ff */
[----:B------:R-:W1:Y:S02]  /*02a0*/  @P0 LDC R2, c[0x0][0x218] ;  /* 0x00008600ff020b82 */ /* 0x000e640000000800 */
.L_x_0:
[----:B------:R-:W2:Y:S01]  /*02b0*/  S2R R127, SR_TID.X ;  /* 0x00000000007f7919 */ /* 0x000ea20000002100 */
[C-C-:B-1----:R-:W-:Y:S01]  /*02c0*/  IMAD.IADD R5, R2.reuse, 0x1, -R7.reuse ;  /* 0x0000000102057824 */ /* 0x142fe200078e0a07 */
[----:B------:R-:W-:Y:S01]  /*02d0*/  ULDC.64 UR6, c[0x0][0x230] ;  /* 0x00008c0000067ab9 */ /* 0x000fe20000000a00 */
[----:B------:R-:W-:Y:S01]  /*02e0*/  IADD3 R129, R2, 0xf, -R7 ;  /* 0x0000000f02817810 */ /* 0x000fe20007ffe807 */
[----:B------:R-:W-:Y:S01]  /*02f0*/  ULDC.64 UR8, c[0x0][0x240] ;  /* 0x0000900000087ab9 */ /* 0x000fe20000000a00 */
[----:B------:R-:W-:Y:S01]  /*0300*/  ULDC.64 UR4, c[0x0][0x248] ;  /* 0x0000920000047ab9 */ /* 0x000fe20000000a00 */
[----:B------:R-:W-:Y:S01]  /*0310*/  SHF.R.S32.HI R126, RZ, 0x1f, R5 ;  /* 0x0000001fff7e7819 */ /* 0x000fe20000011405 */
[----:B------:R-:W-:Y:S01]  /*0320*/  UIADD3 UR4, UP0, UR8, -UR4, URZ ;  /* 0x8000000408047290 */ /* 0x000fe2000ff1e03f */
[----:B------:R-:W-:Y:S01]  /*0330*/  CS2R R54, SRZ ;  /* 0x0000000000367805 */ /* 0x000fe2000001ff00 */
[----:B------:R-:W-:Y:S01]  /*0340*/  ULDC.64 UR12, c[0x0][0x250] ;  /* 0x00009400000c7ab9 */ /* 0x000fe20000000a00 */
[----:B------:R-:W-:Y:S01]  /*0350*/  LEA.HI R126, R126, R5, RZ, 0x4 ;  /* 0x000000057e7e7211 */ /* 0x000fe200078f20ff */
[----:B------:R-:W-:Y:S01]  /*0360*/  UIADD3.X UR5, UR9, ~UR5, URZ, UP0, !UPT ;  /* 0x8000000509057290 */ /* 0x000fe200087fe43f */
[----:B------:R-:W-:Y:S01]  /*0370*/  CS2R R52, SRZ ;  /* 0x0000000000347805 */ /* 0x000fe2000001ff00 */
[----:B------:R-:W-:Y:S01]  /*0380*/  ULDC.64 UR14, c[0x0][0x370] ;  /* 0x0000dc00000e7ab9 */ /* 0x000fe20000000a00 */
[----:B------:R-:W-:Y:S01]  /*0390*/  LOP3.LUT R126, R126, 0xfffffff0, RZ, 0xc0, !PT ;  /* 0xfffffff07e7e7812 */ /* 0x000fe200078ec0ff */
[----:B------:R-:W-:Y:S01]  /*03a0*/  ULDC.64 UR10, c[0x0][0x378] ;  /* 0x0000de00000a7ab9 */ /* 0x000fe20000000a00 */
[----:B------:R-:W-:-:S02]  /*03b0*/  CS2R R50, SRZ ;  /* 0x0000000000327805 */ /* 0x000fc4000001ff00 */
[----:B------:R-:W-:Y:S02]  /*03c0*/  CS2R R48, SRZ ;  /* 0x0000000000307805 */ /* 0x000fe4000001ff00 */
[----:B------:R-:W-:Y:S01]  /*03d0*/  CS2R R58, SRZ ;  /* 0x00000000003a7805 */ /* 0x000fe2000001ff00 */
[----:B------:R-:W-:Y:S01]  /*03e0*/  IMAD.IADD R126, R5, 0x1, -R126 ;  /* 0x00000001057e7824 */ /* 0x000fe200078e0a7e */
[----:B------:R-:W-:Y:S02]  /*03f0*/  CS2R R56, SRZ ;  /* 0x0000000000387805 */ /* 0x000fe4000001ff00 */
[----:B------:R-:W-:Y:S02]  /*0400*/  CS2R R46, SRZ ;  /* 0x00000000002e7805 */ /* 0x000fe4000001ff00 */
[----:B------:R-:W-:Y:S02]  /*0410*/  CS2R R44, SRZ ;  /* 0x00000000002c7805 */ /* 0x000fe4000001ff00 */
[----:B------:R-:W-:-:S02]  /*0420*/  CS2R R62, SRZ ;  /* 0x00000000003e7805 */ /* 0x000fc4000001ff00 */
[C---:B------:R-:W-:Y:S02]  /*0430*/  ISETP.NE.AND P0, PT, R126.reuse, RZ, PT ;  /* 0x000000ff7e00720c */ /* 0x040fe40003f05270 */
[----:B------:R-:W-:Y:S02]  /*0440*/  CS2R R60, SRZ ;  /* 0x00000000003c7805 */ /* 0x000fe4000001ff00 */
[----:B------:R-:W-:Y:S02]  /*0450*/  CS2R R42, SRZ ;  /* 0x00000000002a7805 */ /* 0x000fe4000001ff00 */
[----:B------:R-:W-:Y:S02]  /*0460*/  CS2R R40, SRZ ;  /* 0x0000000000287805 */ /* 0x000fe4000001ff00 */
[----:B------:R-:W-:Y:S02]  /*0470*/  SEL R126, R126, 0x10, P0 ;  /* 0x000000107e7e7807 */ /* 0x000fe40000000000 */
[----:B------:R-:W-:-:S02]  /*0480*/  CS2R R66, SRZ ;  /* 0x0000000000427805 */ /* 0x000fc4000001ff00 */
[----:B------:R-:W-:Y:S02]  /*0490*/  CS2R R64, SRZ ;  /* 0x0000000000407805 */ /* 0x000fe4000001ff00 */
[----:B------:R-:W-:Y:S02]  /*04a0*/  CS2R R38, SRZ ;  /* 0x0000000000267805 */ /* 0x000fe4000001ff00 */
[----:B--2---:R-:W-:Y:S01]  /*04b0*/  SHF.R.S32.HI R22, RZ, 0x1f, R127 ;  /* 0x0000001fff167819 */ /* 0x004fe2000001147f */
[----:B------:R-:W-:Y:S01]  /*04c0*/  IMAD.WIDE.U32 R4, R126, UR6, RZ ;  /* 0x000000067e047c25 */ /* 0x000fe2000f8e00ff */
[----:B------:R-:W-:Y:S02]  /*04d0*/  SHF.R.S32.HI R112, RZ, 0x1f, R126 ;  /* 0x0000001fff707819 */ /* 0x000fe4000001147e */
[----:B------:R-:W-:Y:S02]  /*04e0*/  CS2R R36, SRZ ;  /* 0x0000000000247805 */ /* 0x000fe4000001ff00 */
[----:B------:R-:W-:-:S02]  /*04f0*/  LEA.HI R22, R22, R127, RZ, 0x5 ;  /* 0x0000007f16167211 */ /* 0x000fc400078f28ff */
[----:B------:R-:W-:Y:S02]  /*0500*/  CS2R R34, SRZ ;  /* 0x0000000000227805 */ /* 0x000fe4000001ff00 */
[----:B------:R-:W-:Y:S01]  /*0510*/  VIADDMNMX R2, R7, R126, R2, PT ;  /* 0x0000007e07027246 */ /* 0x000fe20003800102 */
[----:B------:R-:W-:Y:S01]  /*0520*/  IMAD R11, R112, UR6, RZ ;  /* 0x00000006700b7c24 */ /* 0x000fe2000f8e02ff */
[----:B------:R-:W-:Y:S02]  /*0530*/  LOP3.LUT R0, R22, 0xffffffe0, RZ, 0xc0, !PT ;  /* 0xffffffe016007812 */ /* 0x000fe400078ec0ff */
[----:B------:R-:W-:Y:S02]  /*0540*/  CS2R R32, SRZ ;  /* 0x0000000000207805 */ /* 0x000fe4000001ff00 */
[----:B------:R-:W-:Y:S01]  /*0550*/  SHF.R.S32.HI R22, RZ, 0x5, R22 ;  /* 0x00000005ff167819 */ /* 0x000fe20000011416 */
[----:B------:R-:W-:Y:S01]  /*0560*/  IMAD R11, R126, UR7, R11 ;  /* 0x000000077e0b7c24 */ /* 0x000fe2000f8e020b */
[----:B------:R-:W-:Y:S01]  /*0570*/  BAR.SYNC.DEFER_BLOCKING 0x0 ;  /* 0x0000000000007b1d */ /* 0x000fe20000010000 */
[----:B------:R-:W-:Y:S01]  /*0580*/  IMAD.IADD R0, R127, 0x1, -R0 ;  /* 0x000000017f007824 */ /* 0x000fe200078e0a00 */
[----:B------:R-:W-:Y:S01]  /*0590*/  LEA R85, P0, R4, UR4, 0x3 ;  /* 0x0000000404557c11 */ /* 0x000fe2000f8018ff */
[----:B------:R-:W-:-:S02]  /*05a0*/  IMAD.SHL.U32 R22, R22, 0x2, RZ ;  /* 0x0000000216167824 */ /* 0x000fc400078e00ff */
[----:B------:R-:W-:Y:S01]  /*05b0*/  IMAD.IADD R11, R5, 0x1, R11 ;  /* 0x00000001050b7824 */ /* 0x000fe200078e020b */
[----:B------:R-:W-:-:S04]  /*05c0*/  SHF.R.S32.HI R3, RZ, 0x1f, R0 ;  /* 0x0000001fff037819 */ /* 0x000fc80000011400 */
[----:B------:R-:W-:Y:S02]  /*05d0*/  LEA.HI R3, R3, R0, RZ, 0x4 ;  /* 0x0000000003037211 */ /* 0x000fe400078f20ff */
[----:B------:R-:W-:Y:S01]  /*05e0*/  LEA.HI.X R11, R4, UR5, R11, 0x3, P0 ;  /* 0x00000005040b7c11 */ /* 0x000fe200080f1c0b */
[----:B------:R-:W-:Y:S01]  /*05f0*/  ULDC.64 UR4, c[0x0][0x270] ;  /* 0x00009c0000047ab9 */ /* 0x000fe20000000a00 */
[C---:B------:R-:W-:Y:S02]  /*0600*/  LEA.HI.SX32 R22, R3.reuse, R22, 0x1c ;  /* 0x0000001603167211 */ /* 0x040fe400078fe2ff */
[----:B------:R-:W-:Y:S02]  /*0610*/  LOP3.LUT R13, R3, 0xfffffff0, RZ, 0xc0, !PT ;  /* 0xfffffff0030d7812 */ /* 0x000fe400078ec0ff */
[----:B------:R-:W-:Y:S01]  /*0620*/  SHF.R.S32.HI R27, RZ, 0x1f, R22 ;  /* 0x0000001fff1b7819 */ /* 0x000fe20000011416 */
[----:B------:R-:W-:Y:S02]  /*0630*/  IMAD.IADD R7, R22, 0x1, R7 ;  /* 0x0000000116077824 */ /* 0x000fe400078e0207 */
[----:B------:R-:W-:Y:S01]  /*0640*/  IMAD.IADD R13, R0, 0x1, -R13 ;  /* 0x00000001000d7824 */ /* 0x000fe200078e0a0d */
[----:B------:R-:W-:-:S02]  /*0650*/  LEA.HI R27, R27, R22, RZ, 0x2 ;  /* 0x000000161b1b7211 */ /* 0x000fc400078f10ff */
[----:B------:R-:W-:Y:S01]  /*0660*/  SHF.R.S32.HI R0, RZ, 0x1f, R7 ;  /* 0x0000001fff007819 */ /* 0x000fe20000011407 */
[----:B------:R-:W-:Y:S01]  /*0670*/  VIADD R16, R13, UR16 ;  /* 0x000000100d107c36 */ /* 0x000fe20008000000 */
[C---:B------:R-:W-:Y:S01]  /*0680*/  ISETP.GE.AND P6, PT, R7.reuse, R2, PT ;  /* 0x000000020700720c */ /* 0x040fe20003fc6270 */
[--C-:B------:R-:W-:Y:S01]  /*0690*/  IMAD.IADD R28, R28, 0x1, R13.reuse ;  /* 0x000000011c1c7824 */ /* 0x100fe200078e020d */
[----:B------:R-:W-:Y:S01]  /*06a0*/  SHF.R.S32.HI R30, RZ, 0x1f, R13 ;  /* 0x0000001fff1e7819 */ /* 0x000fe2000001140d */
[C---:B------:R-:W-:Y:S01]  /*06b0*/  IMAD R2, R0.reuse, UR6, RZ ;  /* 0x0000000600027c24 */ /* 0x040fe2000f8e02ff */
[----:B------:R-:W-:Y:S01]  /*06c0*/  SHF.R.S32.HI R17, RZ, 0x1f, R16 ;  /* 0x0000001fff117819 */ /* 0x000fe20000011410 */
[C---:B------:R-:W-:Y:S01]  /*06d0*/  IMAD R4, R0.reuse, UR12, RZ ;  /* 0x0000000c00047c24 */ /* 0x040fe2000f8e02ff */
[----:B------:R-:W-:Y:S01]  /*06e0*/  SHF.R.S32.HI R29, RZ, 0x1f, R28 ;  /* 0x0000001fff1d7819 */ /* 0x000fe2000001141c */
[----:B------:R-:W-:Y:S01]  /*06f0*/  IMAD R3, R7, UR7, R2 ;  /* 0x0000000707037c24 */ /* 0x000fe2000f8e0202 */
[----:B------:R-:W-:Y:S01]  /*0700*/  LOP3.LUT R136, R13, 0x6, RZ, 0xc0, !PT ;  /* 0x000000060d887812 */ /* 0x000fe200078ec0ff */
[----:B------:R-:W-:Y:S01]  /*0710*/  IMAD R2, R0, UR4, RZ ;  /* 0x0000000400027c24 */ /* 0x000fe2000f8e02ff */
[----:B------:R-:W-:Y:S01]  /*0720*/  LOP3.LUT R27, R27, 0xfffffffc, RZ, 0xc0, !PT ;  /* 0xfffffffc1b1b7812 */ /* 0x000fe200078ec0ff */
[----:B------:R-:W-:Y:S01]  /*0730*/  IMAD.WIDE.U32 R14, R7, UR4, R16 ;  /* 0x00000004070e7c25 */ /* 0x000fe2000f8e0010 */
[----:B------:R-:W-:-:S03]  /*0740*/  SHF.R.U32.HI R136, RZ, 0x1, R136 ;  /* 0x00000001ff887819 */ /* 0x000fc60000011688 */
[C---:B------:R-:W-:Y:S01]  /*0750*/  IMAD R2, R7.reuse, UR5, R2 ;  /* 0x0000000507027c24 */ /* 0x040fe2000f8e0202 */
[----:B------:R-:W-:Y:S01]  /*0760*/  ULDC.64 UR4, c[0x0][0x290] ;  /* 0x0000a40000047ab9 */ /* 0x000fe20000000a00 */
[----:B------:R-:W-:Y:S01]  /*0770*/  IMAD.WIDE.U32 R20, R7, UR6, R16 ;  /* 0x0000000607147c25 */ /* 0x000fe2000f8e0010 */
[----:B------:R-:W-:-:S03]  /*0780*/  ULDC.64 UR6, c[0x0][0x260] ;  /* 0x0000980000067ab9 */ /* 0x000fc60000000a00 */
[C---:B------:R-:W-:Y:S01]  /*0790*/  IMAD R5, R7.reuse, UR13, R4 ;  /* 0x0000000d07057c24 */ /* 0x040fe2000f8e0204 */
[----:B------:R-:W-:Y:S01]  /*07a0*/  LEA R8, P1, R20, UR14, 0x3 ;  /* 0x0000000e14087c11 */ /* 0x000fe2000f8218ff */
[----:B------:R-:W-:-:S04]  /*07b0*/  IMAD.WIDE.U32 R18, R7, UR12, R28 ;  /* 0x0000000c07127c25 */ /* 0x000fc8000f8e001c */
[----:B------:R-:W-:Y:S01]  /*07c0*/  IMAD R0, R0, UR4, RZ ;  /* 0x0000000400007c24 */ /* 0x000fe2000f8e02ff */
[----:B------:R-:W-:Y:S01]  /*07d0*/  LEA R4, P0, R18, UR10, 0x3 ;  /* 0x0000000a12047c11 */ /* 0x000fe2000f8018ff */
[----:B------:R-:W-:Y:S02]  /*07e0*/  IMAD.IADD R3, R21, 0x1, R3 ;  /* 0x0000000115037824 */ /* 0x000fe400078e0203 */
[----:B------:R-:W-:Y:S02]  /*07f0*/  IMAD.IADD R5, R19, 0x1, R5 ;  /* 0x0000000113057824 */ /* 0x000fe400078e0205 */
[C---:B------:R-:W-:Y:S01]  /*0800*/  IMAD R0, R7.reuse, UR5, R0 ;  /* 0x0000000507007c24 */ /* 0x040fe2000f8e0200 */
[----:B------:R-:W-:Y:S01]  /*0810*/  LEA.HI.X R9, R20, UR15, R3, 0x3, P1 ;  /* 0x0000000f14097c11 */ /* 0x000fe200088f1c03 */
[----:B------:R-:W-:Y:S01]  /*0820*/  IMAD.WIDE.U32 R6, R7, UR4, R28 ;  /* 0x0000000407067c25 */ /* 0x000fe2000f8e001c */
[----:B------:R-:W-:Y:S01]  /*0830*/  ULDC.64 UR4, c[0x0][0x268] ;  /* 0x00009a0000047ab9 */ /* 0x000fe20000000a00 */
[----:B------:R-:W-:Y:S01]  /*0840*/  LEA R144, P1, R14, UR10, 0x3 ;  /* 0x0000000a0e907c11 */ /* 0x000fe2000f8218ff */
[----:B------:R-:W-:Y:S01]  /*0850*/  UIADD3 UR10, UP0, UR6, -UR4, URZ ;  /* 0x80000004060a7290 */ /* 0x000fe2000ff1e03f */
[----:B------:R-:W-:Y:S01]  /*0860*/  IMAD.IADD R2, R15, 0x1, R2 ;  /* 0x000000010f027824 */ /* 0x000fe200078e0202 */
[----:B------:R-:W-:Y:S01]  /*0870*/  LEA.HI.X R5, R18, UR11, R5, 0x3, P0 ;  /* 0x0000000b12057c11 */ /* 0x000fe200080f1c05 */
[----:B------:R-:W-:Y:S01]  /*0880*/  IMAD.IADD R0, R7, 0x1, R0 ;  /* 0x0000000107007824 */ /* 0x000fe200078e0200 */
[----:B------:R-:W-:Y:S01]  /*0890*/  LEA R142, P0, R6, UR14, 0x3 ;  /* 0x0000000e068e7c11 */ /* 0x000fe2000f8018ff */
[----:B------:R-:W-:Y:S01]  /*08a0*/  VIADD R20, R16, 0x10 ;  /* 0x0000001010147836 */ /* 0x000fe20000000000 */
[----:B------:R-:W-:Y:S01]  /*08b0*/  LEA.HI.X R145, R14, UR11, R2, 0x3, P1 ;  /* 0x0000000b0e917c11 */ /* 0x000fe200088f1c02 */
[----:B------:R-:W-:Y:S01]  /*08c0*/  UIADD3.X UR11, UR7, ~UR5, URZ, UP0, !UPT ;  /* 0x80000005070b7290 */ /* 0x000fe200087fe43f */
[----:B------:R-:W-:Y:S01]  /*08d0*/  LEA.HI.X R143, R6, UR15, R0, 0x3, P0 ;  /* 0x0000000f068f7c11 */ /* 0x000fe200080f1c00 */
[C---:B------:R-:W-:Y:S01]  /*08e0*/  VIADD R19, R16.reuse, 0x20 ;  /* 0x0000002010137836 */ /* 0x040fe20000000000 */
[----:B------:R-:W-:Y:S01]  /*08f0*/  ULDC.64 UR4, c[0x0][0x210] ;  /* 0x0000840000047ab9 */ /* 0x000fe20000000a00 */
[C---:B------:R-:W-:Y:S01]  /*0900*/  VIADD R6, R16.reuse, 0x30 ;  /* 0x0000003010067836 */ /* 0x040fe20000000000 */
[----:B------:R-:W-:Y:S01]  /*0910*/  ISETP.LT.AND P0, PT, R16, UR4, !P6 ;  /* 0x0000000410007c0c */ /* 0x000fe2000f701270 */
[----:B------:R-:W-:Y:S01]  /*0920*/  IMAD R3, R112, UR12, RZ ;  /* 0x0000000c70037c24 */ /* 0x000fe2000f8e02ff */
[----:B------:R-:W-:Y:S01]  /*0930*/  ISETP.LT.AND P1, PT, R20, UR4, !P6 ;  /* 0x0000000414007c0c */ /* 0x000fe2000f721270 */
[----:B------:R-:W-:Y:S01]  /*0940*/  IMAD.WIDE.U32 R14, R126, UR12, RZ ;  /* 0x0000000c7e0e7c25 */ /* 0x000fe2000f8e00ff */
[----:B------:R-:W-:-:S02]  /*0950*/  ISETP.LT.AND P2, PT, R19, UR4, !P6 ;  /* 0x0000000413007c0c */ /* 0x000fc4000f741270 */
[----:B------:R-:W-:Y:S01]  /*0960*/  ISETP.LT.AND P3, PT, R6, UR4, !P6 ;  /* 0x0000000406007c0c */ /* 0x000fe2000f761270 */
[----:B------:R-:W-:Y:S01]  /*0970*/  IMAD R2, R126, UR13, R3 ;  /* 0x0000000d7e027c24 */ /* 0x000fe2000f8e0203 */
[----:B------:R-:W-:Y:S01]  /*0980*/  SEL R26, RZ, 0x1, !P0 ;  /* 0x00000001ff1a7807 */ /* 0x000fe20004000000 */
[----:B------:R-:W-:Y:S01]  /*0990*/  VIADD R7, R28, 0x10 ;  /* 0x000000101c077836 */ /* 0x000fe20000000000 */
[----:B------:R-:W-:Y:S01]  /*09a0*/  LEA R87, P4, R14, UR10, 0x3 ;  /* 0x0000000a0e577c11 */ /* 0x000fe2000f8818ff */
[----:B------:R-:W-:Y:S01]  /*09b0*/  IMAD.IADD R2, R15, 0x1, R2 ;  /* 0x000000010f027824 */ /* 0x000fe200078e0202 */
[----:B------:R-:W-:Y:S01]  /*09c0*/  P2R R26, PR, R26, 0xf ;  /* 0x0000000f1a1a7803 */ /* 0x000fe20000000000 */
[C---:B------:R-:W-:Y:S01]  /*09d0*/  VIADD R23, R28.reuse, 0x20 ;  /* 0x000000201c177836 */ /* 0x040fe20000000000 */
[C---:B------:R-:W-:Y:S01]  /*09e0*/  ISETP.GE.AND P0, PT, R28.reuse, UR5, PT ;  /* 0x000000051c007c0c */ /* 0x040fe2000bf06270 */
[----:B------:R-:W-:Y:S01]  /*09f0*/  VIADD R18, R28, 0x30 ;  /* 0x000000301c127836 */ /* 0x000fe20000000000 */
[----:B------:R-:W-:Y:S01]  /*0a00*/  ISETP.GE.AND P1, PT, R16, UR4, PT ;  /* 0x0000000410007c0c */ /* 0x000fe2000bf26270 */
[----:B------:R-:W-:Y:S01]  /*0a10*/  VIADD R3, R129, 0xf ;  /* 0x0000000f81037836 */ /* 0x000fe20000000000 */
[----:B------:R-:W-:Y:S01]  /*0a20*/  LEA.HI.X R2, R14, UR11, R2, 0x3, P4 ;  /* 0x0000000b0e027c11 */ /* 0x000fe2000a0f1c02 */
[C---:B------:R-:W-:Y:S01]  /*0a30*/  VIADD R15, R16.reuse, 0x40 ;  /* 0x00000040100f7836 */ /* 0x040fe20000000000 */
[----:B------:R-:W-:Y:S01]  /*0a40*/  ISETP.GE.AND P2, PT, R7, UR5, PT ;  /* 0x0000000507007c0c */ /* 0x000fe2000bf46270 */
[C---:B------:R-:W-:Y:S01]  /*0a50*/  VIADD R14, R16.reuse, 0x50 ;  /* 0x00000050100e7836 */ /* 0x040fe20000000000 */
[----:B------:R-:W-:Y:S01]  /*0a60*/  SEL R12, RZ, 0x1, P0 ;  /* 0x00000001ff0c7807 */ /* 0x000fe20000000000 */
[C---:B------:R-:W-:Y:S01]  /*0a70*/  VIADD R21, R16.reuse, 0x60 ;  /* 0x0000006010157836 */ /* 0x040fe20000000000 */
[----:B------:R-:W-:Y:S01]  /*0a80*/  ISETP.GE.AND P0, PT, R23, UR5, PT ;  /* 0x0000000517007c0c */ /* 0x000fe2000bf06270 */
[----:B------:R-:W-:Y:S01]  /*0a90*/  VIADD R17, R16, 0x70 ;  /* 0x0000007010117836 */ /* 0x000fe20000000000 */
[----:B------:R-:W-:Y:S01]  /*0aa0*/  LOP3.LUT R0, R129, 0xfffffff0, RZ, 0xc0, !PT ;  /* 0xfffffff081007812 */ /* 0x000fe200078ec0ff */
[----:B------:R-:W-:Y:S01]  /*0ab0*/  IMAD.SHL.U32 R29, R13, 0x4, RZ ;  /* 0x000000040d1d7824 */ /* 0x000fe200078e00ff */
[----:B------:R-:W-:-:S02]  /*0ac0*/  SEL R16, RZ, 0x1, P1 ;  /* 0x00000001ff107807 */ /* 0x000fc40000800000 */
[----:B------:R-:W-:Y:S02]  /*0ad0*/  ISETP.GE.AND P1, PT, R18, UR5, PT ;  /* 0x0000000512007c0c */ /* 0x000fe4000bf26270 */
[----:B------:R-:W-:Y:S02]  /*0ae0*/  ISETP.GE.U32.AND P5, PT, R3, 0x1f, PT ;  /* 0x0000001f0300780c */ /* 0x000fe40003fa6070 */
[----:B------:R-:W-:Y:S02]  /*0af0*/  SEL R10, RZ, 0xffffffff, P2 ;  /* 0xffffffffff0a7807 */ /* 0x000fe40001000000 */
[----:B------:R-:W-:Y:S02]  /*0b00*/  ISETP.LT.AND P2, PT, R15, UR4, !P6 ;  /* 0x000000040f007c0c */ /* 0x000fe4000f741270 */
[----:B------:R-:W-:Y:S02]  /*0b10*/  SEL R3, RZ, 0x4, P0 ;  /* 0x00000004ff037807 */ /* 0x000fe40000000000 */
[----:B------:R-:W-:-:S02]  /*0b20*/  ISETP.NE.AND P4, PT, R0, 0x10, PT ;  /* 0x000000100000780c */ /* 0x000fc40003f85270 */
[----:B------:R-:W-:Y:S02]  /*0b30*/  ISETP.LT.AND P0, PT, R14, UR4, !P6 ;  /* 0x000000040e007c0c */ /* 0x000fe4000f701270 */
[----:B------:R-:W-:Y:S02]  /*0b40*/  SEL R0, RZ, 0x8, P1 ;  /* 0x00000008ff007807 */ /* 0x000fe40000800000 */
[----:B------:R-:W-:Y:S02]  /*0b50*/  ISETP.LT.AND P1, PT, R21, UR4, !P6 ;  /* 0x0000000415007c0c */ /* 0x000fe4000f721270 */
[----:B------:R-:W-:Y:S02]  /*0b60*/  SEL R25, RZ, 0x100, !P2 ;  /* 0x00000100ff197807 */ /* 0x000fe40005000000 */
[----:B------:R-:W-:Y:S02]  /*0b70*/  ISETP.LT.AND P2, PT, R17, UR4, !P6 ;  /* 0x0000000411007c0c */ /* 0x000fe4000f741270 */
[----:B------:R-:W-:-:S02]  /*0b80*/  SEL R24, RZ, 0x200, !P0 ;  /* 0x00000200ff187807 */ /* 0x000fc40004000000 */
[----:B------:R-:W-:Y:S02]  /*0b90*/  ISETP.GE.AND P0, PT, R20, UR4, PT ;  /* 0x0000000414007c0c */ /* 0x000fe4000bf06270 */
[----:B------:R-:W-:Y:S02]  /*0ba0*/  SEL R20, RZ, 0x400, !P1 ;  /* 0x00000400ff147807 */ /* 0x000fe40004800000 */
[----:B------:R-:W-:Y:S02]  /*0bb0*/  ISETP.GE.AND P1, PT, R19, UR4, PT ;  /* 0x0000000413007c0c */ /* 0x000fe4000bf26270 */
[----:B------:R-:W-:Y:S02]  /*0bc0*/  SEL R19, RZ, 0x800, !P2 ;  /* 0x00000800ff137807 */ /* 0x000fe40005000000 */
[----:B------:R-:W-:Y:S02]  /*0bd0*/  ISETP.GE.AND P2, PT, R6, UR4, PT ;  /* 0x0000000406007c0c */ /* 0x000fe4000bf46270 */
[----:B------:R-:W-:-:S02]  /*0be0*/  SEL R6, RZ, 0xffffffff, P0 ;  /* 0xffffffffff067807 */ /* 0x000fc40000000000 */
[----:B------:R-:W-:Y:S02]  /*0bf0*/  ISETP.GE.AND P0, PT, R15, UR4, PT ;  /* 0x000000040f007c0c */ /* 0x000fe4000bf06270 */
[----:B------:R-:W-:Y:S02]  /*0c00*/  SEL R15, RZ, 0x4, P1 ;  /* 0x00000004ff0f7807 */ /* 0x000fe40000800000 */
[----:B------:R-:W-:Y:S02]  /*0c10*/  ISETP.GE.AND P1, PT, R14, UR4, PT ;  /* 0x000000040e007c0c */ /* 0x000fe4000bf26270 */
[----:B------:R-:W-:Y:S02]  /*0c20*/  SEL R14, RZ, 0x8, P2 ;  /* 0x00000008ff0e7807 */ /* 0x000fe40001000000 */
[----:B------:R-:W-:Y:S02]  /*0c30*/  ISETP.GE.AND P2, PT, R21, UR4, PT ;  /* 0x0000000415007c0c */ /* 0x000fe4000bf46270 */
[----:B------:R-:W-:-:S02]  /*0c40*/  LEA.HI R21, R30, R13, RZ, 0x3 ;  /* 0x0000000d1e157211 */ /* 0x000fc400078f18ff */
[----:B------:R-:W-:Y:S02]  /*0c50*/  CS2R R30, SRZ ;  /* 0x00000000001e7805 */ /* 0x000fe4000001ff00 */
[----:B------:R-:W-:Y:S02]  /*0c60*/  SEL R13, RZ, 0x100, P0 ;  /* 0x00000100ff0d7807 */ /* 0x000fe40000000000 */
[----:B------:R-:W-:Y:S01]  /*0c70*/  ISETP.GE.AND P0, PT, R17, UR4, PT ;  /* 0x0000000411007c0c */ /* 0x000fe2000bf06270 */
[----:B------:R-:W1:Y:S01]  /*0c80*/  S2UR UR4, SR_CgaCtaId ;  /* 0x00000000000479c3 */ /* 0x000e620000008800 */
[----:B------:R-:W-:Y:S01]  /*0c90*/  LOP3.LUT R25, R24, R25, R26, 0xfe, !PT ;  /* 0x0000001918197212 */ /* 0x000fe200078efe1a */
[----:B------:R-:W-:Y:S01]  /*0ca0*/  IMAD.IADD R17, R22, 0x1, -R27 ;  /* 0x0000000116117824 */ /* 0x000fe200078e0a1b */
[----:B------:R-:W-:Y:S02]  /*0cb0*/  SEL R24, RZ, 0x200, P1 ;  /* 0x00000200ff187807 */ /* 0x000fe40000800000 */
[----:B------:R-:W-:-:S02]  /*0cc0*/  ISETP.LT.AND P1, PT, R7, UR5, !P6 ;  /* 0x0000000507007c0c */ /* 0x000fc4000f721270 */
[----:B------:R-:W-:Y:S02]  /*0cd0*/  LOP3.LUT R22, R136, 0x4, R29, 0xf8, !PT ;  /* 0x0000000488167812 */ /* 0x000fe400078ef81d */
[----:B------:R-:W-:Y:S02]  /*0ce0*/  SEL R7, RZ, 0x400, P2 ;  /* 0x00000400ff077807 */ /* 0x000fe40001000000 */
[----:B------:R-:W-:Y:S01]  /*0cf0*/  ISETP.LT.AND P2, PT, R23, UR5, !P6 ;  /* 0x0000000517007c0c */ /* 0x000fe2000f741270 */
[----:B------:R-:W-:Y:S01]  /*0d00*/  IMAD.SHL.U32 R23, R6, 0x2, RZ ;  /* 0x0000000206177824 */ /* 0x000fe200078e00ff */
[----:B------:R-:W-:Y:S02]  /*0d10*/  LOP3.LUT R19, R19, R20, R25, 0xfe, !PT ;  /* 0x0000001413137212 */ /* 0x000fe400078efe19 */
[----:B------:R-:W-:Y:S02]  /*0d20*/  SHF.R.S32.HI R21, RZ, 0x3, R21 ;  /* 0x00000003ff157819 */ /* 0x000fe40000011415 */
[----:B------:R-:W-:-:S02]  /*0d30*/  LOP3.LUT R22, R22, 0x1, R17, 0x78, !PT ;  /* 0x0000000116167812 */ /* 0x000fc400078e7811 */
[----:B------:R-:W-:Y:S02]  /*0d40*/  SEL R6, RZ, 0x800, P0 ;  /* 0x00000800ff067807 */ /* 0x000fe40000000000 */
[----:B------:R-:W-:Y:S01]  /*0d50*/  SEL R117, R19, RZ, P5 ;  /* 0x000000ff13757207 */ /* 0x000fe20002800000 */
[----:B------:R-:W-:Y:S01]  /*0d60*/  IMAD R21, R22, 0x2, R21 ;  /* 0x0000000216157824 */ /* 0x000fe200078e0215 */
[----:B------:R-:W-:Y:S02]  /*0d70*/  ISETP.LT.AND P0, PT, R28, UR5, !P6 ;  /* 0x000000051c007c0c */ /* 0x000fe4000f701270 */
[----:B------:R-:W-:Y:S02]  /*0d80*/  CS2R R28, SRZ ;  /* 0x00000000001c7805 */ /* 0x000fe4000001ff00 */
[----:B------:R-:W-:Y:S01]  /*0d90*/  LOP3.LUT R16, R23, 0x2, R16, 0xe2, !PT ;  /* 0x0000000217107812 */ /* 0x000fe200078ee210 */
[----:B------:R-:W-:Y:S01]  /*0da0*/  IMAD.SHL.U32 R23, R10, 0x2, RZ ;  /* 0x000000020a177824 */ /* 0x000fe200078e00ff */
[----:B------:R-:W-:Y:S01]  /*0db0*/  ISETP.LT.AND P3, PT, R18, UR5, !P6 ;  /* 0x0000000512007c0c */ /* 0x000fe2000f761270 */
[----:B------:R-:W-:Y:S01]  /*0dc0*/  IMAD.SHL.U32 R10, R17, 0x2, RZ ;  /* 0x00000002110a7824 */ /* 0x000fe200078e00ff */
[----:B------:R-:W-:Y:S01]  /*0dd0*/  SEL R113, RZ, 0x1, !P0 ;  /* 0x00000001ff717807 */ /* 0x000fe20004000000 */
[C---:B------:R-:W-:Y:S01]  /*0de0*/  IMAD.SHL.U32 R124, R117.reuse, 0x8, RZ ;  /* 0x00000008757c7824 */ /* 0x040fe200078e00ff */
[----:B------:R-:W-:Y:S01]  /*0df0*/  LOP3.LUT R14, R14, R15, R16, 0xfe, !PT ;  /* 0x0000000f0e0e7212 */ /* 0x000fe200078efe10 */
[----:B------:R-:W-:Y:S01]  /*0e00*/  IMAD.SHL.U32 R123, R117, 0x4, RZ ;  /* 0x00000004757b7824 */ /* 0x000fe200078e00ff */
[----:B------:R-:W-:Y:S01]  /*0e10*/  LOP3.LUT R136, R27, R136, RZ, 0xfc, !PT ;  /* 0x000000881b887212 */ /* 0x000fe200078efcff */
[----:B------:R-:W-:Y:S01]  /*0e20*/  UMOV UR5, 0x400 ;  /* 0x0000040000057882 */ /* 0x000fe20000000000 */
[----:B------:R-:W-:Y:S01]  /*0e30*/  LOP3.LUT R15, R21, 0x4, R10, 0x78, !PT ;  /* 0x00000004150f7812 */ /* 0x000fe200078e780a */
[----:B-1----:R-:W-:Y:S01]  /*0e40*/  ULEA UR5, UR4, UR5, 0x18 ;  /* 0x0000000504057291 */ /* 0x002fe2000f8ec03f */
[----:B------:R-:W-:Y:S01]  /*0e50*/  P2R R113, PR, R113, 0xf ;  /* 0x0000000f71717803 */ /* 0x000fe20000000000 */
[----:B------:R-:W-:Y:S01]  /*0e60*/  IMAD.SHL.U32 R122, R117, 0x2, RZ ;  /* 0x00000002757a7824 */ /* 0x000fe200078e00ff */
[----:B------:R-:W-:Y:S01]  /*0e70*/  LOP3.LUT P2, R124, R124, 0x8, RZ, 0xc0, !PT ;  /* 0x000000087c7c7812 */ /* 0x000fe2000784c0ff */
[----:B------:R-:W-:Y:S01]  /*0e80*/  IMAD R15, R136, 0x80, R15 ;  /* 0x00000080880f7824 */ /* 0x000fe200078e020f */
[----:B------:R-:W-:-:S02]  /*0e90*/  LOP3.LUT P1, R123, R123, 0x8, RZ, 0xc0, !PT ;  /* 0x000000087b7b7812 */ /* 0x000fc4000782c0ff */
[----:B------:R-:W-:Y:S02]  /*0ea0*/  CS2R R20, SRZ ;  /* 0x0000000000147805 */ /* 0x000fe4000001ff00 */
[----:B------:R-:W-:Y:S01]  /*0eb0*/  SHF.R.U32.HI R120, RZ, 0x5, R117 ;  /* 0x00000005ff787819 */ /* 0x000fe20000011675 */
[----:B------:R-:W-:Y:S01]  /*0ec0*/  IMAD R136, R136, -0x40, R15 ;  /* 0xffffffc088887824 */ /* 0x000fe200078e020f */
[----:B------:R-:W-:Y:S02]  /*0ed0*/  LEA R128, R15, UR5, 0x3 ;  /* 0x000000050f807c11 */ /* 0x000fe4000f8e18ff */
[----:B------:R-:W-:Y:S02]  /*0ee0*/  CS2R R18, SRZ ;  /* 0x0000000000127805 */ /* 0x000fe4000001ff00 */
[----:B------:R-:W-:Y:S02]  /*0ef0*/  SHF.R.U32.HI R119, RZ, 0x6, R117 ;  /* 0x00000006ff777819 */ /* 0x000fe40000011675 */
[----:B------:R-:W-:-:S02]  /*0f00*/  CS2R R16, SRZ ;  /* 0x0000000000107805 */ /* 0x000fc4000001ff00 */
[----:B------:R-:W-:Y:S02]  /*0f10*/  SEL R113, R113, RZ, P5 ;  /* 0x000000ff71717207 */ /* 0x000fe40002800000 */
[----:B------:R-:W-:Y:S02]  /*0f20*/  CS2R R26, SRZ ;  /* 0x00000000001a7805 */ /* 0x000fe4000001ff00 */
[----:B------:R-:W-:Y:S01]  /*0f30*/  LOP3.LUT P0, R122, R122, 0x8, RZ, 0xc0, !PT ;  /* 0x000000087a7a7812 */ /* 0x000fe2000780c0ff */
[----:B------:R-:W-:Y:S01]  /*0f40*/  @!PT LDS RZ, [RZ] ;  /* 0x00000000fffff984 */ /* 0x000fe20000000800 */
[----:B------:R-:W-:Y:S01]  /*0f50*/  @!PT LDS RZ, [RZ] ;  /* 0x00000000fffff984 */ /* 0x000fe20000000800 */
[----:B------:R-:W-:Y:S01]  /*0f60*/  @!PT LDS RZ, [RZ] ;  /* 0x00000000fffff984 */ /* 0x000fe20000000800 */
[----:B------:R-:W-:Y:S01]  /*0f70*/  LDGSTS.E.LTC128B.64 [R128], desc[UR18][R8.64], P2 ;  /* 0x0000000008807fae */ /* 0x000fe20009121b52 */
[----:B------:R-:W-:Y:S01]  /*0f80*/  SHF.R.U32.HI R118, RZ, 0x7, R117 ;  /* 0x00000007ff767819 */ /* 0x000fe20000011675 */
[----:B------:R-:W-:Y:S01]  /*0f90*/  IMAD.SHL.U32 R116, R113, 0x8, RZ ;  /* 0x0000000871747824 */ /* 0x000fe200078e00ff */
[----:B------:R-:W-:Y:S01]  /*0fa0*/  LOP3.LUT P5, R121, R117, 0x8, RZ, 0xc0, !PT ;  /* 0x0000000875797812 */ /* 0x000fe200078ac0ff */
[----:B------:R-:W-:Y:S01]  /*0fb0*/  LDGSTS.E.LTC128B.64 [R128+0x80], desc[UR18][R8.64+0x80], P1 ;  /* 0x0008008008807fae */ /* 0x000fe20008921b52 */
[----:B------:R-:W-:Y:S01]  /*0fc0*/  LOP3.LUT P3, R120, R120, 0x8, RZ, 0xc0, !PT ;  /* 0x0000000878787812 */ /* 0x000fe2000786c0ff */
[----:B------:R-:W-:Y:S01]  /*0fd0*/  IMAD.SHL.U32 R115, R113, 0x4, RZ ;  /* 0x0000000471737824 */ /* 0x000fe200078e00ff */
[----:B------:R-:W-:Y:S01]  /*0fe0*/  LOP3.LUT P2, R119, R119, 0x8, RZ, 0xc0, !PT ;  /* 0x0000000877777812 */ /* 0x000fe2000784c0ff */
[----:B------:R-:W-:Y:S01]  /*0ff0*/  IMAD.SHL.U32 R114, R113, 0x2, RZ ;  /* 0x0000000271727824 */ /* 0x000fe200078e00ff */
[----:B------:R-:W-:-:S02]  /*1000*/  LOP3.LUT P1, R118, R118, 0x8, RZ, 0xc0, !PT ;  /* 0x0000000876767812 */ /* 0x000fc4000782c0ff */
[----:B------:R-:W-:Y:S01]  /*1010*/  SHF.R.U32.HI R117, RZ, 0x8, R117 ;  /* 0x00000008ff757819 */ /* 0x000fe20000011675 */
[----:B------:R-:W-:Y:S01]  /*1020*/  LDGSTS.E.LTC128B.64 [R128+0x100], desc[UR18][R8.64+0x100], P0 ;  /* 0x0010010008807fae */ /* 0x000fe20008121b52 */
[----:B------:R-:W-:Y:S02]  /*1030*/  LOP3.LUT R13, R24, R13, R14, 0xfe, !PT ;  /* 0x0000000d180d7212 */ /* 0x000fe400078efe0e */
[----:B------:R-:W-:Y:S02]  /*1040*/  CS2R R24, SRZ ;  /* 0x0000000000187805 */ /* 0x000fe4000001ff00 */
[----:B------:R-:W-:Y:S01]  /*1050*/  LOP3.LUT P0, R117, R117, 0x8, RZ, 0xc0, !PT ;  /* 0x0000000875757812 */ /* 0x000fe2000780c0ff */
[----:B------:R-:W-:Y:S01]  /*1060*/  LDGSTS.E.LTC128B.64 [R128+0x180], desc[UR18][R8.64+0x180], P5 ;  /* 0x0018018008807fae */ /* 0x000fe2000a921b52 */
[----:B------:R-:W-:Y:S02]  /*1070*/  LOP3.LUT P5, R116, R116, 0x8, RZ, 0xc0, !PT ;  /* 0x0000000874747812 */ /* 0x000fe400078ac0ff */
[----:B------:R-:W-:-:S02]  /*1080*/  CS2R R14, SRZ ;  /* 0x00000000000e7805 */ /* 0x000fc4000001ff00 */
[----:B------:R-:W-:Y:S01]  /*1090*/  LOP3.LUT R12, R23, 0x2, R12, 0xe2, !PT ;  /* 0x00000002170c7812 */ /* 0x000fe200078ee20c */
[----:B------:R-:W-:Y:S01]  /*10a0*/  LDGSTS.E.LTC128B.64 [R128+0x200], desc[UR18][R8.64+0x200], P3 ;  /* 0x0020020008807fae */ /* 0x000fe20009921b52 */
[----:B------:R-:W-:Y:S02]  /*10b0*/  LOP3.LUT P3, R115, R115, 0x8, RZ, 0xc0, !PT ;  /* 0x0000000873737812 */ /* 0x000fe4000786c0ff */
[----:B------:R-:W-:Y:S02]  /*10c0*/  CS2R R22, SRZ ;  /* 0x0000000000167805 */ /* 0x000fe4000001ff00 */
[----:B------:R-:W-:Y:S01]  /*10d0*/  LOP3.LUT R6, R6, R7, R13, 0xfe, !PT ;  /* 0x0000000706067212 */ /* 0x000fe200078efe0d */
[----:B------:R-:W-:Y:S01]  /*10e0*/  LDGSTS.E.LTC128B.64 [R128+0x280], desc[UR18][R8.64+0x280], P2 ;  /* 0x0028028008807fae */ /* 0x000fe20009121b52 */
[----:B------:R-:W-:Y:S02]  /*10f0*/  LOP3.LUT P2, R114, R114, 0x8, RZ, 0xc0, !PT ;  /* 0x0000000872727812 */ /* 0x000fe4000784c0ff */
[----:B------:R-:W-:Y:S01]  /*1100*/  LOP3.LUT R12, R0, R3, R12, 0xfe, !PT ;  /* 0x00000003000c7212 */ /* 0x000fe200078efe0c */
[----:B------:R-:W-:Y:S01]  /*1110*/  LDGSTS.E.LTC128B.64 [R128+0x300], desc[UR18][R8.64+0x300], P1 ;  /* 0x0030030008807fae */ /* 0x000fe20008921b52 */
[----:B------:R-:W-:-:S02]  /*1120*/  LOP3.LUT P1, R113, R113, 0x8, RZ, 0xc0, !PT ;  /* 0x0000000871717812 */ /* 0x000fc4000782c0ff */
[----:B------:R-:W-:Y:S01]  /*1130*/  SEL R135, R6, RZ, P4 ;  /* 0x000000ff06877207 */ /* 0x000fe20002000000 */
[----:B------:R1:W-:Y:S01]  /*1140*/  LDGSTS.E.LTC128B.64 [R128+0x380], desc[UR18][R8.64+0x380], P0 ;  /* 0x0038038008807fae */ /* 0x0003e20008121b52 */
[----:B------:R-:W-:Y:S02]  /*1150*/  LEA R3, R136, UR5, 0x3 ;  /* 0x0000000588037c11 */ /* 0x000fe4000f8e18ff */
[----:B------:R-:W-:Y:S02]  /*1160*/  CS2R R6, SRZ ;  /* 0x0000000000067805 */ /* 0x000fe4000001ff00 */
[----:B------:R-:W-:Y:S01]  /*1170*/  SHF.R.U32.HI R0, RZ, 0x5, R127 ;  /* 0x00000005ff007819 */ /* 0x000fe2000001167f */
[----:B------:R-:W-:Y:S01]  /*1180*/  IMAD.SHL.U32 R111, R135, 0x8, RZ ;  /* 0x00000008876f7824 */ /* 0x000fe200078e00ff */
[----:B------:R-:W-:Y:S01]  /*1190*/  IADD3 R84, P6, R85, R8, RZ ;  /* 0x0000000855547210 */ /* 0x000fe20007fde0ff */
[----:B------:R-:W-:Y:S01]  /*11a0*/  LDGSTS.E.LTC128B.64 [R3+0xc000], desc[UR18][R4.64], P5 ;  /* 0x0c00000004037fae */ /* 0x000fe2000a921b52 */
[C---:B------:R-:W-:Y:S01]  /*11b0*/  IMAD.SHL.U32 R110, R135.reuse, 0x4, RZ ;  /* 0x00000004876e7824 */ /* 0x040fe200078e00ff */
[----:B------:R-:W-:Y:S01]  /*11c0*/  SEL R134, R12, RZ, P4 ;  /* 0x000000ff0c867207 */ /* 0x000fe20002000000 */
[----:B------:R-:W-:Y:S01]  /*11d0*/  IMAD.SHL.U32 R109, R135, 0x2, RZ ;  /* 0x00000002876d7824 */ /* 0x000fe200078e00ff */
[----:B------:R-:W-:Y:S01]  /*11e0*/  LDGSTS.E.LTC128B.64 [R3+0xc080], desc[UR18][R4.64+0x80], P3 ;  /* 0x0c08008004037fae */ /* 0x000fe20009921b52 */
[----:B------:R-:W-:Y:S01]  /*11f0*/  IMAD.X R85, R11, 0x1, R9, P6 ;  /* 0x000000010b557824 */ /* 0x000fe200030e0609 */
[----:B------:R-:W-:Y:S01]  /*1200*/  LOP3.LUT P4, R110, R110, 0x8, RZ, 0xc0, !PT ;  /* 0x000000086e6e7812 */ /* 0x000fe2000788c0ff */
[C---:B------:R-:W-:Y:S01]  /*1210*/  IMAD.SHL.U32 R103, R134.reuse, 0x8, RZ ;  /* 0x0000000886677824 */ /* 0x040fe200078e00ff */
[----:B------:R-:W-:Y:S01]  /*1220*/  LDGSTS.E.LTC128B.64 [R3+0xc100], desc[UR18][R4.64+0x100], P2 ;  /* 0x0c10010004037fae */ /* 0x000fe20009121b52 */
[--C-:B------:R-:W-:Y:S01]  /*1230*/  SHF.R.U32.HI R107, RZ, 0x5, R135.reuse ;  /* 0x00000005ff6b7819 */ /* 0x100fe20000011687 */
[C---:B------:R-:W-:Y:S01]  /*1240*/  IMAD.SHL.U32 R102, R134.reuse, 0x4, RZ ;  /* 0x0000000486667824 */ /* 0x040fe200078e00ff */
[----:B------:R-:W-:Y:S01]  /*1250*/  LOP3.LUT P5, R109, R109, 0x8, RZ, 0xc0, !PT ;  /* 0x000000086d6d7812 */ /* 0x000fe200078ac0ff */
[----:B------:R2:W-:Y:S01]  /*1260*/  LDGSTS.E.LTC128B.64 [R3+0xc180], desc[UR18][R4.64+0x180], P1 ;  /* 0x0c18018004037fae */ /* 0x0005e20008921b52 */
[----:B------:R-:W-:Y:S01]  /*1270*/  LOP3.LUT P1, R111, R111, 0x8, RZ, 0xc0, !PT ;  /* 0x000000086f6f7812 */ /* 0x000fe2000782c0ff */
[----:B------:R-:W-:Y:S01]  /*1280*/  IMAD.SHL.U32 R101, R134, 0x2, RZ ;  /* 0x0000000286657824 */ /* 0x000fe200078e00ff */
[----:B------:R-:W-:Y:S01]  /*1290*/  SHF.R.U32.HI R106, RZ, 0x6, R135 ;  /* 0x00000006ff6a7819 */ /* 0x000fe20000011687 */
[----:B------:R-:W3:Y:S01]  /*12a0*/  SHFL.IDX PT, R0, R0, RZ, 0x1f ;  /* 0x00001fff00007589 */ /* 0x000ee200000e0000 */
[----:B------:R-:W-:-:S02]  /*12b0*/  LOP3.LUT P3, R108, R135, 0x8, RZ, 0xc0, !PT ;  /* 0x00000008876c7812 */ /* 0x000fc4000786c0ff */
[----:B------:R-:W-:Y:S02]  /*12c0*/  CS2R R12, SRZ ;  /* 0x00000000000c7805 */ /* 0x000fe4000001ff00 */
[----:B------:R-:W-:Y:S01]  /*12d0*/  LOP3.LUT P2, R107, R107, 0x8, RZ, 0xc0, !PT ;  /* 0x000000086b6b7812 */ /* 0x000fe2000784c0ff */
[----:B------:R-:W0:Y:S01]  /*12e0*/  LDGDEPBAR ;  /* 0x00000000000079af */ /* 0x000e220000000000 */
[--C-:B------:R-:W-:Y:S02]  /*12f0*/  SHF.R.U32.HI R105, RZ, 0x7, R135.reuse ;  /* 0x00000007ff697819 */ /* 0x100fe40000011687 */
[----:B------:R-:W-:Y:S02]  /*1300*/  CS2R R10, SRZ ;  /* 0x00000000000a7805 */ /* 0x000fe4000001ff00 */
[----:B------:R-:W-:Y:S02]  /*1310*/  SHF.R.U32.HI R104, RZ, 0x8, R135 ;  /* 0x00000008ff687819 */ /* 0x000fe40000011687 */
[----:B-1----:R-:W-:-:S02]  /*1320*/  CS2R R8, SRZ ;  /* 0x0000000000087805 */ /* 0x002fc4000001ff00 */
[----:B------:R-:W-:Y:S01]  /*1330*/  LOP3.LUT P6, R105, R105, 0x8, RZ, 0xc0, !PT ;  /* 0x0000000869697812 */ /* 0x000fe200078cc0ff */
[----:B------:R-:W-:Y:S01]  /*1340*/  LDGSTS.E.LTC128B.64 [R128+0x4000], desc[UR18][R84.64], P1 ;  /* 0x0400000054807fae */ /* 0x000fe20008921b52 */
[----:B------:R-:W-:Y:S02]  /*1350*/  LOP3.LUT P1, R106, R106, 0x8, RZ, 0xc0, !PT ;  /* 0x000000086a6a7812 */ /* 0x000fe4000782c0ff */
[----:B------:R-:W-:Y:S01]  /*1360*/  IADD3 R86, P0, R87, R4, RZ ;  /* 0x0000000457567210 */ /* 0x000fe20007f1e0ff */
[----:B------:R-:W-:Y:S01]  /*1370*/  LDGSTS.E.LTC128B.64 [R128+0x4080], desc[UR18][R84.64+0x80], P4 ;  /* 0x0408008054807fae */ /* 0x000fe2000a121b52 */
[----:B------:R-:W-:-:S03]  /*1380*/  LOP3.LUT P4, R103, R103, 0x8, RZ, 0xc0, !PT ;  /* 0x0000000867677812 */ /* 0x000fc6000788c0ff */
[----:B------:R-:W-:Y:S01]  /*1390*/  LDGSTS.E.LTC128B.64 [R128+0x4100], desc[UR18][R84.64+0x100], P5 ;  /* 0x0410010054807fae */ /* 0x000fe2000a921b52 */
[----:B------:R-:W-:Y:S01]  /*13a0*/  LOP3.LUT P5, R104, R104, 0x8, RZ, 0xc0, !PT ;  /* 0x0000000868687812 */ /* 0x000fe200078ac0ff */
[----:B------:R-:W-:Y:S01]  /*13b0*/  IMAD.X R87, R2, 0x1, R5, P0 ;  /* 0x0000000102577824 */ /* 0x000fe200000e0605 */
[----:B------:R-:W-:Y:S01]  /*13c0*/  ISETP.GE.AND P0, PT, R129, 0x10, PT ;  /* 0x000000108100780c */ /* 0x000fe20003f06270 */
[----:B------:R-:W-:Y:S01]  /*13d0*/  LDGSTS.E.LTC128B.64 [R128+0x4180], desc[UR18][R84.64+0x180], P3 ;  /* 0x0418018054807fae */ /* 0x000fe20009921b52 */
[----:B------:R-:W-:Y:S02]  /*13e0*/  LOP3.LUT P3, R102, R102, 0x8, RZ, 0xc0, !PT ;  /* 0x0000000866667812 */ /* 0x000fe4000786c0ff */
[----:B--2---:R-:W-:Y:S02]  /*13f0*/  CS2R R4, SRZ ;  /* 0x0000000000047805 */ /* 0x004fe4000001ff00 */
[----:B---3--:R-:W-:Y:S01]  /*1400*/  R2UR UR4, R0 ;  /* 0x00000000000472ca */ /* 0x008fe200000e0000 */
[----:B------:R-:W-:Y:S01]  /*1410*/  LDGSTS.E.LTC128B.64 [R128+0x4200], desc[UR18][R84.64+0x200], P2 ;  /* 0x0420020054807fae */ /* 0x000fe20009121b52 */
[----:B------:R-:W-:-:S02]  /*1420*/  LOP3.LUT P2, R101, R101, 0x8, RZ, 0xc0, !PT ;  /* 0x0000000865657812 */ /* 0x000fc4000784c0ff */
[----:B------:R-:W-:Y:S01]  /*1430*/  SHF.R.S32.HI R0, RZ, 0x1f, R129 ;  /* 0x0000001fff007819 */ /* 0x000fe20000011481 */
[----:B------:R-:W-:Y:S01]  /*1440*/  LDGSTS.E.LTC128B.64 [R128+0x4280], desc[UR18][R84.64+0x280], P1 ;  /* 0x0428028054807fae */ /* 0x000fe20008921b52 */
[----:B------:R-:W-:Y:S02]  /*1450*/  LOP3.LUT P1, R100, R134, 0x8, RZ, 0xc0, !PT ;  /* 0x0000000886647812 */ /* 0x000fe4000782c0ff */
[----:B------:R-:W-:Y:S01]  /*1460*/  LEA.HI R125, R0, R129, RZ, 0x4 ;  /* 0x00000081007d7211 */ /* 0x000fe200078f20ff */
[----:B------:R-:W-:Y:S03]  /*1470*/  LDGSTS.E.LTC128B.64 [R128+0x4300], desc[UR18][R84.64+0x300], P6 ;  /* 0x0430030054807fae */ /* 0x000fe6000b121b52 */
[----:B------:R-:W-:Y:S01]  /*1480*/  SHF.R.S32.HI R125, RZ, 0x4, R125 ;  /* 0x00000004ff7d7819 */ /* 0x000fe2000001147d */
[----:B------:R-:W-:Y:S01]  /*1490*/  LDGSTS.E.LTC128B.64 [R128+0x4380], desc[UR18][R84.64+0x380], P5 ;  /* 0x0438038054807fae */ /* 0x000fe2000a921b52 */
[----:B------:R-:W-:-:S03]  /*14a0*/  USHF.R.S32.HI UR12, URZ, 0x1f, UR4 ;  /* 0x0000001f3f0c7899 */ /* 0x000fc60008011404 */
[----:B------:R-:W-:Y:S01]  /*14b0*/  LDGSTS.E.LTC128B.64 [R3+0xe000], desc[UR18][R86.64], P4 ;  /* 0x0e00000056037fae */ /* 0x000fe2000a121b52 */
[----:B------:R-:W-:-:S03]  /*14c0*/  ULEA.HI UR12, UR12, UR4, URZ, 0x3 ;  /* 0x000000040c0c7291 */ /* 0x000fc6000f8f183f */
[----:B------:R-:W-:Y:S01]  /*14d0*/  LDGSTS.E.LTC128B.64 [R3+0xe080], desc[UR18][R86.64+0x80], P3 ;  /* 0x0e08008056037fae */ /* 0x000fe20009921b52 */
[----:B------:R-:W-:Y:S02]  /*14e0*/  ULOP3.LUT UR13, UR12, 0xfffffff8, URZ, 0xc0, !UPT ;  /* 0xfffffff80c0d7892 */ /* 0x000fe4000f8ec03f */
[----:B------:R-:W-:Y:S01]  /*14f0*/  USHF.R.S32.HI UR12, URZ, 0x3, UR12 ;  /* 0x000000033f0c7899 */ /* 0x000fe2000801140c */
[----:B------:R-:W-:Y:S01]  /*1500*/  LDGSTS.E.LTC128B.64 [R3+0xe100], desc[UR18][R86.64+0x100], P2 ;  /* 0x0e10010056037fae */ /* 0x000fe20009121b52 */
[----:B------:R-:W-:Y:S02]  /*1510*/  UIADD3 UR13, UR4, -UR13, URZ ;  /* 0x8000000d040d7290 */ /* 0x000fe4000fffe03f */
[----:B------:R-:W-:Y:S01]  /*1520*/  UIADD3 UR4, UR5, 0xc000, URZ ;  /* 0x0000c00005047890 */ /* 0x000fe2000fffe03f */
[----:B------:R1:W-:Y:S01]  /*1530*/  LDGSTS.E.LTC128B.64 [R3+0xe180], desc[UR18][R86.64+0x180], P1 ;  /* 0x0e18018056037fae */ /* 0x0003e20008921b52 */
[----:B------:R-:W-:Y:S01]  /*1540*/  USHF.R.S32.HI UR10, URZ, 0x1f, UR13 ;  /* 0x0000001f3f0a7899 */ /* 0x000fe2000801140d */
[----:B------:R-:W-:-:S02]  /*1550*/  ISETP.NE.AND P1, PT, R125, 0x2, PT ;  /* 0x000000027d00780c */ /* 0x000fc40003f25270 */
[----:B------:R-:W0:Y:S01]  /*1560*/  LDGDEPBAR ;  /* 0x00000000000079af */ /* 0x000e220000000000 */
[----:B------:R-:W-:Y:S01]  /*1570*/  ULEA.HI UR10, UR10, UR13, URZ, 0x2 ;  /* 0x0000000d0a0a7291 */ /* 0x000fe2000f8f103f */
[----:B------:R-:W-:Y:S02]  /*1580*/  LEA R136, R136, UR4, 0x3 ;  /* 0x0000000488887c11 */ /* 0x000fe4000f8e18ff */
[----:B------:R-:W-:Y:S01]  /*1590*/  SEL R134, R134, RZ, P1 ;  /* 0x000000ff86867207 */ /* 0x000fe20000800000 */
[----:B------:R-:W-:Y:S01]  /*15a0*/  ULOP3.LUT UR11, UR10, 0xfffffffc, URZ, 0xc0, !UPT ;  /* 0xfffffffc0a0b7892 */ /* 0x000fe2000f8ec03f */
[----:B------:R-:W-:Y:S01]  /*15b0*/  SEL R135, R135, RZ, P1 ;  /* 0x000000ff87877207 */ /* 0x000fe20000800000 */
[----:B------:R-:W-:Y:S02]  /*15c0*/  USHF.R.S32.HI UR10, URZ, 0x2, UR10 ;  /* 0x000000023f0a7899 */ /* 0x000fe4000801140a */
[----:B------:R-:W-:Y:S01]  /*15d0*/  UIADD3 UR11, UR13, -UR11, URZ ;  /* 0x8000000b0d0b7290 */ /* 0x000fe2000fffe03f */
[----:B-1----:R-:W-:Y:S01]  /*15e0*/  LOP3.LUT R3, R127, 0x1f, RZ, 0xc0, !PT ;  /* 0x0000001f7f037812 */ /* 0x002fe200078ec0ff */
[----:B------:R-:W-:-:S04]  /*15f0*/  DEPBAR.LE SB0, 0x1 ;  /* 0x000080400000791a */ /* 0x000fc80000000000 */
[----:B------:R-:W-:-:S04]  /*1600*/  SHF.R.U32.HI R3, RZ, 0x3, R3 ;  /* 0x00000003ff037819 */ /* 0x000fc80000011603 */
[----:B------:R-:W-:-:S05]  /*1610*/  LOP3.LUT R2, R3, 0x7, R127, 0x78, !PT ;  /* 0x0000000703027812 */ /* 0x000fca00078e787f */
[----:B------:R-:W-:-:S04]  /*1620*/  IMAD R2, R3, 0x40, R2 ;  /* 0x0000004003027824 */ /* 0x000fc800078e0202 */
[----:B------:R-:W-:Y:S01]  /*1630*/  IMAD R3, R3, -0x20, R2 ;  /* 0xffffffe003037824 */ /* 0x000fe200078e0202 */
[----:B------:R-:W-:-:S04]  /*1640*/  LEA R2, R2, UR5, 0x4 ;  /* 0x0000000502027c11 */ /* 0x000fc8000f8e20ff */
[----:B------:R-:W-:Y:S01]  /*1650*/  LEA R0, R3, UR4, 0x4 ;  /* 0x0000000403007c11 */ /* 0x000fe2000f8e20ff */
[----:B------:R-:W-:Y:S06]  /*1660*/  BAR.SYNC.DEFER_BLOCKING 0x0 ;  /* 0x0000000000007b1d */ /* 0x000fec0000010000 */
[----:B------:R-:W-:Y:S05]  /*1670*/  @!P0 BRA `(.L_x_1) ;  /* 0x0000001000048947 */ /* 0x000fea0003800000 */
[----:B------:R-:W-:Y:S01]  /*1680*/  ULEA UR5, UR12, UR11, 0x6 ;  /* 0x0000000b0c057291 */ /* 0x000fe2000f8e303f */
[----:B------:R-:W-:Y:S01]  /*1690*/  IADD3 R138, P1, R86, UR6, RZ ;  /* 0x00000006568a7c10 */ /* 0x000fe2000ff3e0ff */
[----:B------:R-:W-:Y:S01]  /*16a0*/  ULEA UR4, UR12, UR10, 0x5 ;  /* 0x0000000a0c047291 */ /* 0x000fe2000f8e283f */
[----:B------:R-:W-:Y:S01]  /*16b0*/  IADD3 R140, P0, R84, UR8, RZ ;  /* 0x00000008548c7c10 */ /* 0x000fe2000ff1e0ff */
[----:B------:R-:W-:Y:S01]  /*16c0*/  USHF.L.U32 UR5, UR5, 0x5, URZ ;  /* 0x0000000505057899 */ /* 0x000fe2000800063f */
[----:B------:R-:W-:Y:S01]  /*16d0*/  VIADD R133, R125, 0xfffffffe ;  /* 0xfffffffe7d857836 */ /* 0x000fe20000000000 */
[----:B------:R-:W-:Y:S01]  /*16e0*/  USHF.L.U32 UR4, UR4, 0x5, URZ ;  /* 0x0000000504047899 */ /* 0x000fe2000800063f */
[----:B------:R-:W-:Y:S01]  /*16f0*/  IMAD.MOV.U32 R132, RZ, RZ, R135 ;  /* 0x000000ffff847224 */ /* 0x000fe200078e0087 */
[----:B------:R-:W-:Y:S01]  /*1700*/  USHF.L.U32 UR5, UR5, 0x3, URZ ;  /* 0x0000000305057899 */ /* 0x000fe2000800063f */
[----:B------:R-:W-:Y:S01]  /*1710*/  IMAD.MOV.U32 R131, RZ, RZ, R134 ;  /* 0x000000ffff837224 */ /* 0x000fe200078e0086 */
[----:B------:R-:W-:Y:S01]  /*1720*/  USHF.L.U32 UR4, UR4, 0x3, URZ ;  /* 0x0000000304047899 */ /* 0x000fe2000800063f */
[----:B------:R-:W-:-:S02]  /*1730*/  CS2R R54, SRZ ;  /* 0x0000000000367805 */ /* 0x000fc4000001ff00 */
[----:B------:R-:W-:Y:S01]  /*1740*/  IADD3.X R147, R87, UR7, RZ, P1, !PT ;  /* 0x0000000757937c10 */ /* 0x000fe20008ffe4ff */
[----:B------:R-:W-:Y:S01]  /*1750*/  UMOV UR15, URZ ;  /* 0x0000003f000f7c82 */ /* 0x000fe20008000000 */
[----:B------:R-:W-:Y:S01]  /*1760*/  IADD3.X R139, R85, UR9, RZ, P0, !PT ;  /* 0x00000009558b7c10 */ /* 0x000fe200087fe4ff */
[----:B------:R-:W-:Y:S01]  /*1770*/  UMOV UR23, 0x8000 ;  /* 0x0000800000177882 */ /* 0x000fe20000000000 */
[----:B------:R-:W-:Y:S01]  /*1780*/  UMOV UR22, 0x4000 ;  /* 0x0000400000167882 */ /* 0x000fe20000000000 */
[----:B------:R1:W2:Y:S01]  /*1790*/  LDS.128 R68, [R2+UR5] ;  /* 0x0000000502447984 */ /* 0x0002a20008000c00 */
[----:B------:R-:W-:Y:S01]  /*17a0*/  UMOV UR21, 0x2 ;  /* 0x0000000200157882 */ /* 0x000fe20000000000 */
[----:B------:R-:W-:Y:S01]  /*17b0*/  ULDC.64 UR8, c[0x0][0x240] ;  /* 0x0000900000087ab9 */ /* 0x000fe20000000a00 */
[----:B------:R-:W-:Y:S01]  /*17c0*/  ULDC.64 UR6, c[0x0][0x260] ;  /* 0x0000980000067ab9 */ /* 0x000fe20000000a00 */
[----:B------:R1:W3:Y:S04]  /*17d0*/  LDS.128 R80, [R2+UR5+0x80] ;  /* 0x0000800502507984 */ /* 0x0002e80008000c00 */
[----:B------:R1:W1:Y:S04]  /*17e0*/  LDS.128 R72, [R0+UR4] ;  /* 0x0000000400487984 */ /* 0x0002680008000c00 */
[----:B------:R1:W1:Y:S02]  /*17f0*/  LDS.128 R76, [R0+UR4+0x80] ;  /* 0x00008004004c7984 */ /* 0x0002640008000c00 */
.L_x_2:
[----:B------:R-:W-:-:S04]  /*1800*/  DEPBAR.LE SB5, 0xc ;  /* 0x0000d3000000791a */ /* 0x000fc80000000000 */
[C---:B-12---:R-:W5:Y:S01]  /*1810*/  DMMA.8x8x4 R4, R68.reuse, R72, R4 ;  /* 0x000000484404723f */ /* 0x046f620000000004 */
[----:B---3--:R-:W-:Y:S01]  /*1820*/  LDS.128 R84, [R2+UR5+0x1000] ;  /* 0x0010000502547984 */ /* 0x008fe20008000c00 */
[----:B------:R-:W-:Y:S02]  /*1830*/  UIADD3 UR14, UR5, -0x8000, URZ ;  /* 0xffff8000050e7890 */ /* 0x000fe4000fffe03f */
[----:B------:R-:W-:Y:S01]  /*1840*/  IMAD.MOV.U32 R141, RZ, RZ, R139 ;  /* 0x000000ffff8d7224 */ /* 0x000fe200078e008b */
[----:B------:R-:W-:Y:S01]  /*1850*/  LOP3.LUT P2, RZ, R132, 0x1, RZ, 0xc0, !PT ;  /* 0x0000000184ff7812 */ /* 0x000fe2000784c0ff */
[----:B------:R-:W-:Y:S01]  /*1860*/  IMAD.MOV.U32 R146, RZ, RZ, R138 ;  /* 0x000000ffff927224 */ /* 0x000fe200078e008a */
[----:B------:R-:W-:Y:S01]  /*1870*/  LOP3.LUT P1, RZ, R131, 0x1, RZ, 0xc0, !PT ;  /* 0x0000000183ff7812 */ /* 0x000fe2000782c0ff */
[----:B------:R-:W-:Y:S01]  /*1880*/  VIADD R138, R128, UR23 ;  /* 0x00000017808a7c36 */ /* 0x000fe20008000000 */
[----:B------:R-:W1:Y:S01]  /*1890*/  LDS.128 R88, [R0+UR4+0x800] ;  /* 0x0008000400587984 */ /* 0x000e620008000c00 */
[----:B------:R-:W-:Y:S01]  /*18a0*/  VIADD R137, R136, UR22 ;  /* 0x0000001688897c36 */ /* 0x000fe20008000000 */
[----:B------:R-:W-:Y:S01]  /*18b0*/  UIADD3 UR13, UR4, -0x4000, URZ ;  /* 0xffffc000040d7890 */ /* 0x000fe2000fffe03f */
[C---:B------:R-:W-:Y:S01]  /*18c0*/  LOP3.LUT R139, R132.reuse, 0x2, RZ, 0xc0, !PT ;  /* 0x00000002848b7812 */ /* 0x040fe200078ec0ff */
[----:B------:R-:W-:Y:S01]  /*18d0*/  UIADD3 UR15, UR15, 0x1, URZ ;  /* 0x000000010f0f7890 */ /* 0x000fe2000fffe03f */
[C---:B------:R-:W-:Y:S01]  /*18e0*/  LOP3.LUT R149, R132.reuse, 0x4, RZ, 0xc0, !PT ;  /* 0x0000000484957812 */ /* 0x040fe200078ec0ff */
[----:B------:R-:W-:Y:S01]  /*18f0*/  UIADD3 UR21, UR21, 0x1, URZ ;  /* 0x0000000115157890 */ /* 0x000fe2000fffe03f */
[C---:B------:R-:W5:Y:S01]  /*1900*/  DMMA.8x8x4 R8, R68.reuse, R74, R8 ;  /* 0x0000004a4408723f */ /* 0x040f620000000008 */
[----:B------:R-:W1:Y:S01]  /*1910*/  LDS.128 R92, [R0+UR4+0x880] ;  /* 0x00088004005c7984 */ /* 0x000e620008000c00 */
[----:B------:R-:W-:Y:S02]  /*1920*/  UISETP.NE.AND UP0, UPT, UR15, 0x3, UPT ;  /* 0x000000030f00788c */ /* 0x000fe4000bf05270 */
[----:B------:R-:W-:Y:S01]  /*1930*/  SHF.R.U32.HI R139, RZ, 0x1, R139 ;  /* 0x00000001ff8b7819 */ /* 0x000fe2000001168b */
[----:B------:R-:W-:Y:S01]  /*1940*/  UISETP.NE.AND UP1, UPT, UR21, 0x3, UPT ;  /* 0x000000031500788c */ /* 0x000fe2000bf25270 */
[----:B------:R-:W-:Y:S01]  /*1950*/  SHF.R.U32.HI R149, RZ, 0x2, R149 ;  /* 0x00000002ff957819 */ /* 0x000fe20000011695 */
[----:B------:R-:W-:Y:S01]  /*1960*/  UIADD3 UR20, UR23, -0x8000, URZ ;  /* 0xffff800017147890 */ /* 0x000fe2000fffe03f */
[----:B------:R-:W-:Y:S01]  /*1970*/  ISETP.NE.U32.AND P0, PT, R139, RZ, PT ;  /* 0x000000ff8b00720c */ /* 0x000fe20003f05070 */
[----:B------:R-:W2:Y:S01]  /*1980*/  LDS.128 R96, [R2+UR5+0x1080] ;  /* 0x0010800502607984 */ /* 0x000ea20008000c00 */
[----:B------:R-:W-:Y:S01]  /*1990*/  UIADD3 UR17, UR22, -0x4000, URZ ;  /* 0xffffc00016117890 */ /* 0x000fe2000fffe03f */
[C---:B------:R-:W-:Y:S01]  /*19a0*/  LOP3.LUT R148, R132.reuse, 0x8, RZ, 0xc0, !PT ;  /* 0x0000000884947812 */ /* 0x040fe200078ec0ff */
[----:B------:R-:W-:Y:S01]  /*19b0*/  USEL UR21, UR21, URZ, UP1 ;  /* 0x0000003f15157287 */ /* 0x000fe20008800000 */
[----:B------:R-:W-:Y:S01]  /*19c0*/  LOP3.LUT R139, R131, 0x2, RZ, 0xc0, !PT ;  /* 0x00000002838b7812 */ /* 0x000fe200078ec0ff */
[----:B------:R-:W-:Y:S01]  /*19d0*/  @UP0 UIADD3 UR14, UR5, 0x4000, URZ ;  /* 0x00004000050e0890 */ /* 0x000fe2000fffe03f */
[----:B------:R-:W-:Y:S01]  /*19e0*/  SHF.R.U32.HI R148, RZ, 0x3, R148 ;  /* 0x00000003ff947819 */ /* 0x000fe20000011694 */
[C---:B------:R-:W5:Y:S01]  /*19f0*/  DMMA.8x8x4 R12, R68.reuse, R76, R12 ;  /* 0x0000004c440c723f */ /* 0x040f62000000000c */
[----:B------:R-:W-:Y:S01]  /*1a00*/  @!PT LDS RZ, [RZ] ;  /* 0x00000000fffff984 */ /* 0x000fe20000000800 */
[----:B------:R-:W-:Y:S01]  /*1a10*/  @!PT LDS RZ, [RZ] ;  /* 0x00000000fffff984 */ /* 0x000fe20000000800 */
[----:B------:R-:W-:Y:S01]  /*1a20*/  @!PT LDS RZ, [RZ] ;  /* 0x00000000fffff984 */ /* 0x000fe20000000800 */
[----:B------:R-:W-:Y:S01]  /*1a30*/  @P2 LDGSTS.E.LTC128B.64 [R138], desc[UR18][R140.64] ;  /* 0x000000008c8a2fae */ /* 0x000fe2000b921b52 */
[----:B------:R-:W-:Y:S01]  /*1a40*/  @UP0 UIADD3 UR13, UR4, 0x2000, URZ ;  /* 0x00002000040d0890 */ /* 0x000fe2000fffe03f */
[----:B------:R-:W-:Y:S01]  /*1a50*/  ISETP.NE.U32.AND P2, PT, R149, RZ, PT ;  /* 0x000000ff9500720c */ /* 0x000fe20003f45070 */
[----:B------:R-:W-:Y:S01]  /*1a60*/  @UP1 UIADD3 UR20, UR23, 0x4000, URZ ;  /* 0x0000400017141890 */ /* 0x000fe2000fffe03f */
[----:B------:R-:W-:Y:S01]  /*1a70*/  SHF.R.U32.HI R139, RZ, 0x1, R139 ;  /* 0x00000001ff8b7819 */ /* 0x000fe2000001168b */
[----:B------:R-:W-:Y:S01]  /*1a80*/  @UP1 UIADD3 UR17, UR22, 0x2000, URZ ;  /* 0x0000200016111890 */ /* 0x000fe2000fffe03f */
[----:B------:R-:W-:Y:S01]  /*1a90*/  @P0 LDGSTS.E.LTC128B.64 [R138+0x80], desc[UR18][R140.64+0x80] ;  /* 0x000800808c8a0fae */ /* 0x000fe2000b921b52 */
[----:B------:R-:W-:Y:S01]  /*1aa0*/  LOP3.LUT R149, R132, 0x400, RZ, 0xc0, !PT ;  /* 0x0000040084957812 */ /* 0x000fe200078ec0ff */
[----:B------:R-:W-:Y:S01]  /*1ab0*/  USEL UR15, UR15, URZ, UP0 ;  /* 0x0000003f0f0f7287 */ /* 0x000fe20008000000 */
[----:B------:R-:W-:Y:S01]  /*1ac0*/  ISETP.NE.U32.AND P0, PT, R139, RZ, PT ;  /* 0x000000ff8b00720c */ /* 0x000fe20003f05070 */
[----:B------:R-:W-:Y:S01]  /*1ad0*/  UMOV UR23, UR20 ;  /* 0x0000001400177c82 */ /* 0x000fe20008000000 */
[----:B------:R-:W-:Y:S01]  /*1ae0*/  SHF.R.U32.HI R149, RZ, 0xa, R149 ;  /* 0x0000000aff957819 */ /* 0x000fe20000011695 */
[----:B------:R-:W-:Y:S01]  /*1af0*/  @P1 LDGSTS.E.LTC128B.64 [R137], desc[UR18][R146.64] ;  /* 0x0000000092891fae */ /* 0x000fe2000b921b52 */
[----:B------:R-:W-:Y:S01]  /*1b00*/  ISETP.NE.U32.AND P1, PT, R148, RZ, PT ;  /* 0x000000ff9400720c */ /* 0x000fe20003f25070 */
[----:B------:R-:W-:Y:S01]  /*1b10*/  UMOV UR22, UR17 ;  /* 0x0000001100167c82 */ /* 0x000fe20008000000 */
[-C--:B------:R-:W5:Y:S04]  /*1b20*/  DMMA.8x8x4 R16, R68, R78.reuse, R16 ;  /* 0x0000004e4410723f */ /* 0x080f680000000010 */
[C---:B------:R-:W-:Y:S02]  /*1b30*/  LOP3.LUT R148, R132.reuse, 0x100, RZ, 0xc0, !PT ;  /* 0x0000010084947812 */ /* 0x040fe400078ec0ff */
[----:B------:R-:W-:Y:S02]  /*1b40*/  LOP3.LUT R139, R132, 0x200, RZ, 0xc0, !PT ;  /* 0x00000200848b7812 */ /* 0x000fe400078ec0ff */
[----:B------:R-:W-:Y:S02]  /*1b50*/  SHF.R.U32.HI R148, RZ, 0x8, R148 ;  /* 0x00000008ff947819 */ /* 0x000fe40000011694 */
[----:B------:R-:W-:Y:S01]  /*1b60*/  SHF.R.U32.HI R139, RZ, 0x9, R139 ;  /* 0x00000009ff8b7819 */ /* 0x000fe2000001168b */
[----:B------:R-:W-:Y:S05]  /*1b70*/  DEPBAR.LE SB5, 0xc ;  /* 0x0000d3000000791a */ /* 0x000fea0000000000 */
[C---:B------:R-:W5:Y:S04]  /*1b80*/  DMMA.8x8x4 R20, R70.reuse, R78, R20 ;  /* 0x0000004e4614723f */ /* 0x040f680000000014 */
[----:B------:R-:W-:Y:S02]  /*1b90*/  ISETP.NE.U32.AND P5, PT, R148, RZ, PT ;  /* 0x000000ff9400720c */ /* 0x000fe40003fa5070 */
[----:B------:R-:W-:Y:S02]  /*1ba0*/  ISETP.NE.U32.AND P4, PT, R139, RZ, PT ;  /* 0x000000ff8b00720c */ /* 0x000fe40003f85070 */
[C---:B------:R-:W-:Y:S02]  /*1bb0*/  LOP3.LUT R139, R131.reuse, 0x4, RZ, 0xc0, !PT ;  /* 0x00000004838b7812 */ /* 0x040fe400078ec0ff */
[----:B------:R-:W-:Y:S02]  /*1bc0*/  LOP3.LUT R148, R132, 0x800, RZ, 0xc0, !PT ;  /* 0x0000080084947812 */ /* 0x000fe400078ec0ff */
[----:B------:R-:W-:Y:S02]  /*1bd0*/  SHF.R.U32.HI R150, RZ, 0x2, R139 ;  /* 0x00000002ff967819 */ /* 0x000fe4000001168b */
[----:B------:R-:W-:Y:S02]  /*1be0*/  SHF.R.U32.HI R148, RZ, 0xb, R148 ;  /* 0x0000000bff947819 */ /* 0x000fe40000011694 */
[C---:B------:R-:W5:Y:S03]  /*1bf0*/  DMMA.8x8x4 R24, R70.reuse, R76, R24 ;  /* 0x0000004c4618723f */ /* 0x040f660000000018 */
[----:B------:R-:W-:Y:S02]  /*1c00*/  ISETP.NE.U32.AND P3, PT, R150, RZ, PT ;  /* 0x000000ff9600720c */ /* 0x000fe40003f65070 */
[----:B------:R-:W-:Y:S04]  /*1c10*/  LOP3.LUT R139, R131, 0x8, RZ, 0xc0, !PT ;  /* 0x00000008838b7812 */ /* 0x000fe800078ec0ff */
[----:B------:R-:W-:Y:S07]  /*1c20*/  SHF.R.U32.HI R139, RZ, 0x3, R139 ;  /* 0x00000003ff8b7819 */ /* 0x000fee000001168b */
[C---:B------:R-:W5:Y:S11]  /*1c30*/  DMMA.8x8x4 R28, R70.reuse, R74, R28 ;  /* 0x0000004a461c723f */ /* 0x040f76000000001c */
[----:B------:R-:W-:Y:S05]  /*1c40*/  @!UPT UIADD3 URZ, URZ, URZ, URZ ;  /* 0x0000003f3f3ff290 */ /* 0x000fea000fffe03f */
[-C--:B------:R4:W5:Y:S02]  /*1c50*/  DMMA.8x8x4 R32, R70, R72.reuse, R32 ;  /* 0x000000484620723f */ /* 0x0809640000000020 */
[----:B----4-:R-:W-:Y:S01]  /*1c60*/  LDS.128 R68, [R2+UR5+0x2000] ;  /* 0x0020000502447984 */ /* 0x010fe20008000c00 */
[----:B------:R-:W-:Y:S11]  /*1c70*/  DEPBAR.LE SB5, 0xc ;  /* 0x0000d3000000791a */ /* 0x000ff60000000000 */
[----:B------:R-:W-:Y:S02]  /*1c80*/  @!UPT UIADD3 URZ, URZ, URZ, URZ ;  /* 0x0000003f3f3ff290 */ /* 0x000fe4000fffe03f */
[C---:B---3--:R-:W5:Y:S11]  /*1c90*/  DMMA.8x8x4 R36, R80.reuse, R72, R36 ;  /* 0x000000485024723f */ /* 0x048f760000000024 */
[----:B------:R-:W-:Y:S05]  /*1ca0*/  @!UPT UIADD3 URZ, URZ, URZ, URZ ;  /* 0x0000003f3f3ff290 */ /* 0x000fea000fffe03f */
[C---:B------:R-:W5:Y:S11]  /*1cb0*/  DMMA.8x8x4 R40, R80.reuse, R74, R40 ;  /* 0x0000004a5028723f */ /* 0x040f760000000028 */
[----:B------:R-:W-:Y:S05]  /*1cc0*/  @!UPT UIADD3 URZ, URZ, URZ, URZ ;  /* 0x0000003f3f3ff290 */ /* 0x000fea000fffe03f */
[C---:B------:R-:W5:Y:S11]  /*1cd0*/  DMMA.8x8x4 R44, R80.reuse, R76, R44 ;  /* 0x0000004c502c723f */ /* 0x040f76000000002c */
[----:B------:R-:W-:Y:S05]  /*1ce0*/  @!UPT UIADD3 URZ, URZ, URZ, URZ ;  /* 0x0000003f3f3ff290 */ /* 0x000fea000fffe03f */
[-C--:B------:R-:W5:Y:S01]  /*1cf0*/  DMMA.8x8x4 R48, R80, R78.reuse, R48 ;  /* 0x0000004e5030723f */ /* 0x080f620000000030 */
[----:B------:R-:W-:Y:S11]  /*1d00*/  DEPBAR.LE SB5, 0xc ;  /* 0x0000d3000000791a */ /* 0x000ff60000000000 */
[----:B------:R-:W-:Y:S04]  /*1d10*/  @!UPT UIADD3 URZ, URZ, URZ, URZ ;  /* 0x0000003f3f3ff290 */ /* 0x000fe8000fffe03f */
[C---:B------:R-:W5:Y:S11]  /*1d20*/  DMMA.8x8x4 R52, R82.reuse, R78, R52 ;  /* 0x0000004e5234723f */ /* 0x040f760000000034 */
[----:B------:R-:W-:Y:S05]  /*1d30*/  @!UPT UIADD3 URZ, URZ, URZ, URZ ;  /* 0x0000003f3f3ff290 */ /* 0x000fea000fffe03f */
[C---:B------:R3:W5:Y:S02]  /*1d40*/  DMMA.8x8x4 R56, R82.reuse, R76, R56 ;  /* 0x0000004c5238723f */ /* 0x0407640000000038 */
[----:B---3--:R-:W-:Y:S11]  /*1d50*/  LDS.128 R76, [R0+UR4+0x1080] ;  /* 0x00108004004c7984 */ /* 0x008ff60008000c00 */
[----:B------:R-:W-:Y:S03]  /*1d60*/  @!UPT UIADD3 URZ, URZ, URZ, URZ ;  /* 0x0000003f3f3ff290 */ /* 0x000fe6000fffe03f */
[C---:B------:R-:W5:Y:S11]  /*1d70*/  DMMA.8x8x4 R60, R82.reuse, R74, R60 ;  /* 0x0000004a523c723f */ /* 0x040f76000000003c */
[----:B------:R-:W-:Y:S05]  /*1d80*/  @!UPT UIADD3 URZ, URZ, URZ, URZ ;  /* 0x0000003f3f3ff290 */ /* 0x000fea000fffe03f */
[----:B------:R3:W5:Y:S02]  /*1d90*/  DMMA.8x8x4 R64, R82, R72, R64 ;  /* 0x000000485240723f */ /* 0x0007640000000040 */
[----:B---3--:R-:W3:Y:S08]  /*1da0*/  LDS.128 R72, [R0+UR4+0x1000] ;  /* 0x0010000400487984 */ /* 0x008ef00008000c00 */
[----:B------:R-:W4:Y:S01]  /*1db0*/  LDS.128 R80, [R2+UR5+0x2080] ;  /* 0x0020800502507984 */ /* 0x000f220008000c00 */
[----:B------:R-:W-:-:S05]  /*1dc0*/  DEPBAR.LE SB5, 0xc ;  /* 0x0000d3000000791a */ /* 0x000fca0000000000 */
[C---:B-1----:R-:W5:Y:S02]  /*1dd0*/  DMMA.8x8x4 R4, R84.reuse, R88, R4 ;  /* 0x000000585404723f */ /* 0x042f640000000004 */
[----:B------:R-:W-:Y:S01]  /*1de0*/  @!PT LDS RZ, [RZ] ;  /* 0x00000000fffff984 */ /* 0x000fe20000000800 */
[----:B------:R-:W-:Y:S01]  /*1df0*/  @!PT LDS RZ, [RZ] ;  /* 0x00000000fffff984 */ /* 0x000fe20000000800 */
[----:B------:R-:W-:Y:S01]  /*1e00*/  @!PT LDS RZ, [RZ] ;  /* 0x00000000fffff984 */ /* 0x000fe20000000800 */
[----:B------:R-:W-:Y:S02]  /*1e10*/  @P2 LDGSTS.E.LTC128B.64 [R138+0x100], desc[UR18][R140.64+0x100] ;  /* 0x001001008c8a2fae */ /* 0x000fe4000b921b52 */
[----:B------:R-:W-:Y:S04]  /*1e20*/  ISETP.NE.U32.AND P2, PT, R149, RZ, PT ;  /* 0x000000ff9500720c */ /* 0x000fe80003f45070 */
[----:B------:R-:W-:Y:S01]  /*1e30*/  @P1 LDGSTS.E.LTC128B.64 [R138+0x180], desc[UR18][R140.64+0x180] ;  /* 0x001801808c8a1fae */ /* 0x000fe2000b921b52 */
[----:B------:R-:W-:Y:S07]  /*1e40*/  ISETP.NE.U32.AND P1, PT, R148, RZ, PT ;  /* 0x000000ff9400720c */ /* 0x000fee0003f25070 */
[C---:B------:R-:W5:Y:S01]  /*1e50*/  DMMA.8x8x4 R8, R84.reuse, R90, R8 ;  /* 0x0000005a5408723f */ /* 0x040f620000000008 */
[----:B------:R-:W-:Y:S02]  /*1e60*/  @P0 LDGSTS.E.LTC128B.64 [R137+0x80], desc[UR18][R146.64+0x80] ;  /* 0x0008008092890fae */ /* 0x000fe4000b921b52 */
[----:B------:R-:W-:Y:S11]  /*1e70*/  ISETP.NE.U32.AND P0, PT, R139, RZ, PT ;  /* 0x000000ff8b00720c */ /* 0x000ff60003f05070 */
[----:B------:R-:W-:Y:S02]  /*1e80*/  @!UPT UIADD3 URZ, URZ, URZ, URZ ;  /* 0x0000003f3f3ff290 */ /* 0x000fe4000fffe03f */
[C---:B------:R-:W5:Y:S11]  /*1e90*/  DMMA.8x8x4 R12, R84.reuse, R92, R12 ;  /* 0x0000005c540c723f */ /* 0x040f76000000000c */
[----:B------:R-:W-:Y:S05]  /*1ea0*/  @!UPT UIADD3 URZ, URZ, URZ, URZ ;  /* 0x0000003f3f3ff290 */ /* 0x000fea000fffe03f */
[-C--:B------:R-:W5:Y:S01]  /*1eb0*/  DMMA.8x8x4 R16, R84, R94.reuse, R16 ;  /* 0x0000005e5410723f */ /* 0x080f620000000010 */
[----:B------:R-:W-:Y:S11]  /*1ec0*/  DEPBAR.LE SB5, 0xc ;  /* 0x0000d3000000791a */ /* 0x000ff60000000000 */
[----:B------:R-:W-:Y:S04]  /*1ed0*/  @!UPT UIADD3 URZ, URZ, URZ, URZ ;  /* 0x0000003f3f3ff290 */ /* 0x000fe8000fffe03f */
[C---:B------:R-:W5:Y:S11]  /*1ee0*/  DMMA.8x8x4 R20, R86.reuse, R94, R20 ;  /* 0x0000005e5614723f */ /* 0x040f760000000014 */
[----:B------:R-:W-:Y:S05]  /*1ef0*/  @!UPT UIADD3 URZ, URZ, URZ, URZ ;  /* 0x0000003f3f3ff290 */ /* 0x000fea000fffe03f */
[C---:B------:R-:W5:Y:S11]  /*1f00*/  DMMA.8x8x4 R24, R86.reuse, R92, R24 ;  /* 0x0000005c5618723f */ /* 0x040f760000000018 */
[----:B------:R-:W-:Y:S05]  /*1f10*/  @!UPT UIADD3 URZ, URZ, URZ, URZ ;  /* 0x0000003f3f3ff290 */ /* 0x000fea000fffe03f */
[C---:B------:R-:W5:Y:S11]  /*1f20*/  DMMA.8x8x4 R28, R86.reuse, R90, R28 ;  /* 0x0000005a561c723f */ /* 0x040f76000000001c */
[----:B------:R-:W-:Y:S05]  /*1f30*/  @!UPT UIADD3 URZ, URZ, URZ, URZ ;  /* 0x0000003f3f3ff290 */ /* 0x000fea000fffe03f */
[-C--:B------:R1:W5:Y:S02]  /*1f40*/  DMMA.8x8x4 R32, R86, R88.reuse, R32 ;  /* 0x000000585620723f */ /* 0x0803640000000020 */
[----:B-1----:R-:W-:Y:S01]  /*1f50*/  LDS.128 R84, [R2+UR5+0x3000] ;  /* 0x0030000502547984 */ /* 0x002fe20008000c00 */
[----:B------:R-:W-:Y:S11]  /*1f60*/  DEPBAR.LE SB5, 0xc ;  /* 0x0000d3000000791a */ /* 0x000ff60000000000 */
[----:B------:R-:W-:Y:S02]  /*1f70*/  @!UPT UIADD3 URZ, URZ, URZ, URZ ;  /* 0x0000003f3f3ff290 */ /* 0x000fe4000fffe03f */
[C---:B--2---:R-:W5:Y:S11]  /*1f80*/  DMMA.8x8x4 R36, R96.reuse, R88, R36 ;  /* 0x000000586024723f */ /* 0x044f760000000024 */
        /* <DEDUP_REMOVED lines=11> */
[----:B-1----:R-:W-:Y:S11]  /*2040*/  LDS.128 R92, [R0+UR4+0x1880] ;  /* 0x00188004005c7984 */ /* 0x002ff60008000c00 */
[----:B------:R-:W-:Y:S03]  /*2050*/  @!UPT UIADD3 URZ, URZ, URZ, URZ ;  /* 0x0000003f3f3ff290 */ /* 0x000fe6000fffe03f */
[C---:B------:R-:W5:Y:S11]  /*2060*/  DMMA.8x8x4 R60, R98.reuse, R90, R60 ;  /* 0x0000005a623c723f */ /* 0x040f76000000003c */
[----:B------:R-:W-:Y:S05]  /*2070*/  @!UPT UIADD3 URZ, URZ, URZ, URZ ;  /* 0x0000003f3f3ff290 */ /* 0x000fea000fffe03f */
[----:B------:R1:W5:Y:S02]  /*2080*/  DMMA.8x8x4 R64, R98, R88, R64 ;  /* 0x000000586240723f */ /* 0x0003640000000040 */
[----:B-1----:R-:W1:Y:S01]  /*2090*/  LDS.128 R88, [R0+UR4+0x1800] ;  /* 0x0018000400587984 */ /* 0x002e620008000c00 */
[----:B------:R-:W-:Y:S07]  /*20a0*/  UMOV UR4, UR13 ;  /* 0x0000000d00047c82 */ /* 0x000fee0008000000 */
[----:B------:R-:W2:Y:S01]  /*20b0*/  LDS.128 R96, [R2+UR5+0x3080] ;  /* 0x0030800502607984 */ /* 0x000ea20008000c00 */
[----:B------:R-:W-:Y:S01]  /*20c0*/  UMOV UR5, UR14 ;  /* 0x0000000e00057c82 */ /* 0x000fe20008000000 */
[----:B------:R-:W-:-:S04]  /*20d0*/  DEPBAR.LE SB5, 0xc ;  /* 0x0000d3000000791a */ /* 0x000fc80000000000 */
[C---:B---3--:R-:W5:Y:S02]  /*20e0*/  DMMA.8x8x4 R4, R68.reuse, R72, R4 ;  /* 0x000000484404723f */ /* 0x048f640000000004 */
[----:B------:R-:W-:Y:S01]  /*20f0*/  @!PT LDS RZ, [RZ] ;  /* 0x00000000fffff984 */ /* 0x000fe20000000800 */
[----:B------:R-:W-:Y:S01]  /*2100*/  @!PT LDS RZ, [RZ] ;  /* 0x00000000fffff984 */ /* 0x000fe20000000800 */
[----:B------:R-:W-:Y:S01]  /*2110*/  @!PT LDS RZ, [RZ] ;  /* 0x00000000fffff984 */ /* 0x000fe20000000800 */
[----:B------:R-:W-:Y:S06]  /*2120*/  @P5 LDGSTS.E.LTC128B.64 [R138+0x200], desc[UR18][R140.64+0x200] ;  /* 0x002002008c8a5fae */ /* 0x000fec000b921b52 */
[----:B------:R-:W-:Y:S08]  /*2130*/  @P4 LDGSTS.E.LTC128B.64 [R138+0x280], desc[UR18][R140.64+0x280] ;  /* 0x002802808c8a4fae */ /* 0x000ff0000b921b52 */
[C---:B------:R-:W5:Y:S01]  /*2140*/  DMMA.8x8x4 R8, R68.reuse, R74, R8 ;  /* 0x0000004a4408723f */ /* 0x040f620000000008 */
[----:B------:R-:W-:Y:S06]  /*2150*/  @P3 LDGSTS.E.LTC128B.64 [R137+0x100], desc[UR18][R146.64+0x100] ;  /* 0x0010010092893fae */ /* 0x000fec000b921b52 */
[----:B------:R-:W-:Y:S06]  /*2160*/  @P2 LDGSTS.E.LTC128B.64 [R138+0x300], desc[UR18][R140.64+0x300] ;  /* 0x003003008c8a2fae */ /* 0x000fec000b921b52 */
[----:B------:R3:W-:Y:S03]  /*2170*/  @P1 LDGSTS.E.LTC128B.64 [R138+0x380], desc[UR18][R140.64+0x380] ;  /* 0x003803808c8a1fae */ /* 0x0007e6000b921b52 */
[C---:B------:R-:W5:Y:S03]  /*2180*/  DMMA.8x8x4 R12, R68.reuse, R76, R12 ;  /* 0x0000004c440c723f */ /* 0x040f66000000000c */
[----:B------:R4:W-:Y:S06]  /*2190*/  @P0 LDGSTS.E.LTC128B.64 [R137+0x180], desc[UR18][R146.64+0x180] ;  /* 0x0018018092890fae */ /* 0x0009ec000b921b52 */
[----:B------:R-:W0:Y:S07]  /*21a0*/  LDGDEPBAR ;  /* 0x00000000000079af */ /* 0x000e2e0000000000 */
[-C--:B------:R-:W5:Y:S04]  /*21b0*/  DMMA.8x8x4 R16, R68, R78.reuse, R16 ;  /* 0x0000004e4410723f */ /* 0x080f680000000010 */
[----:B---3--:R-:W-:Y:S01]  /*21c0*/  IADD3 R140, P0, R140, UR8, RZ ;  /* 0x000000088c8c7c10 */ /* 0x008fe2000ff1e0ff */
[----:B------:R-:W-:Y:S11]  /*21d0*/  DEPBAR.LE SB5, 0xc ;  /* 0x0000d3000000791a */ /* 0x000ff60000000000 */
[C---:B------:R-:W5:Y:S04]  /*21e0*/  DMMA.8x8x4 R20, R70.reuse, R78, R20 ;  /* 0x0000004e4614723f */ /* 0x040f680000000014 */
[----:B------:R-:W-:Y:S01]  /*21f0*/  IADD3.X R139, R141, UR9, RZ, P0, !PT ;  /* 0x000000098d8b7c10 */ /* 0x000fe200087fe4ff */
[----:B----4-:R-:W-:Y:S01]  /*2200*/  VIADD R137, R133, 0xffffffff ;  /* 0xffffffff85897836 */ /* 0x010fe20000000000 */
[----:B------:R-:W-:Y:S01]  /*2210*/  IADD3 R138, P0, R146, UR6, RZ ;  /* 0x00000006928a7c10 */ /* 0x000fe2000ff1e0ff */
[----:B------:R-:W-:Y:S04]  /*2220*/  DEPBAR.LE SB0, 0x1 ;  /* 0x000080400000791a */ /* 0x000fe80000000000 */
[----:B------:R-:W-:Y:S01]  /*2230*/  BAR.SYNC.DEFER_BLOCKING 0x0 ;  /* 0x0000000000007b1d */ /* 0x000fe20000010000 */
[----:B------:R-:W-:Y:S02]  /*2240*/  IADD3.X R147, R147, UR7, RZ, P0, !PT ;  /* 0x0000000793937c10 */ /* 0x000fe400087fe4ff */
[----:B------:R-:W-:Y:S01]  /*2250*/  ISETP.GT.AND P0, PT, R133, -0x1, PT ;  /* 0xffffffff8500780c */ /* 0x000fe20003f04270 */
[----:B------:R-:W-:Y:S01]  /*2260*/  IMAD.MOV.U32 R133, RZ, RZ, R137 ;  /* 0x000000ffff857224 */ /* 0x000fe200078e0089 */
[----:B------:R-:W-:Y:S01]  /*2270*/  ISETP.NE.AND P1, PT, R137, RZ, PT ;  /* 0x000000ff8900720c */ /* 0x000fe20003f25270 */
[C---:B------:R-:W5:Y:S04]  /*2280*/  DMMA.8x8x4 R24, R70.reuse, R76, R24 ;  /* 0x0000004c4618723f */ /* 0x040f680000000018 */
[----:B------:R-:W-:Y:S02]  /*2290*/  SEL R132, R132, RZ, P1 ;  /* 0x000000ff84847207 */ /* 0x000fe40000800000 */
[----:B------:R-:W-:Y:S10]  /*22a0*/  SEL R131, R131, RZ, P1 ;  /* 0x000000ff83837207 */ /* 0x000ff40000800000 */
[C---:B------:R-:W5:Y:S11]  /*22b0*/  DMMA.8x8x4 R28, R70.reuse, R74, R28 ;  /* 0x0000004a461c723f */ /* 0x040f76000000001c */
[----:B------:R-:W-:Y:S05]  /*22c0*/  @!UPT UIADD3 URZ, URZ, URZ, URZ ;  /* 0x0000003f3f3ff290 */ /* 0x000fea000fffe03f */
[-C--:B------:R3:W5:Y:S02]  /*22d0*/  DMMA.8x8x4 R32, R70, R72.reuse, R32 ;  /* 0x000000484620723f */ /* 0x0807640000000020 */
[----:B---3--:R3:W1:Y:S01]  /*22e0*/  LDS.128 R68, [R2+UR14] ;  /* 0x0000000e02447984 */ /* 0x0086620008000c00 */
[----:B------:R-:W-:Y:S11]  /*22f0*/  DEPBAR.LE SB5, 0xc ;  /* 0x0000d3000000791a */ /* 0x000ff60000000000 */
[----:B------:R-:W-:Y:S02]  /*2300*/  @!UPT UIADD3 URZ, URZ, URZ, URZ ;  /* 0x0000003f3f3ff290 */ /* 0x000fe4000fffe03f */
[C---:B------:R-:W5:Y:S11]  /*2310*/  DMMA.8x8x4 R36, R80.reuse, R72, R36 ;  /* 0x000000485024723f */ /* 0x040f760000000024 */
        /* <DEDUP_REMOVED lines=10> */
[C---:B---3--:R3:W5:Y:S02]  /*23c0*/  DMMA.8x8x4 R56, R82.reuse, R76, R56 ;  /* 0x0000004c5238723f */ /* 0x0487640000000038 */
[----:B---3--:R3:W1:Y:S11]  /*23d0*/  LDS.128 R76, [R0+UR13+0x80] ;  /* 0x0000800d004c7984 */ /* 0x0086760008000c00 */
[----:B------:R-:W-:Y:S03]  /*23e0*/  @!UPT UIADD3 URZ, URZ, URZ, URZ ;  /* 0x0000003f3f3ff290 */ /* 0x000fe6000fffe03f */
[C---:B------:R-:W5:Y:S11]  /*23f0*/  DMMA.8x8x4 R60, R82.reuse, R74, R60 ;  /* 0x0000004a523c723f */ /* 0x040f76000000003c */
[----:B------:R-:W-:Y:S05]  /*2400*/  @!UPT UIADD3 URZ, URZ, URZ, URZ ;  /* 0x0000003f3f3ff290 */ /* 0x000fea000fffe03f */
[----:B---3--:R3:W5:Y:S02]  /*2410*/  DMMA.8x8x4 R64, R82, R72, R64 ;  /* 0x000000485240723f */ /* 0x0087640000000040 */
[----:B---3--:R3:W2:Y:S08]  /*2420*/  LDS.128 R80, [R2+UR14+0x80] ;  /* 0x0000800e02507984 */ /* 0x0086b00008000c00 */
[----:B------:R3:W2:Y:S01]  /*2430*/  LDS.128 R72, [R0+UR13] ;  /* 0x0000000d00487984 */ /* 0x0006a20008000c00 */
[----:B------:R-:W-:-:S05]  /*2440*/  DEPBAR.LE SB5, 0xc ;  /* 0x0000d3000000791a */ /* 0x000fca0000000000 */
[C---:B-1----:R3:W5:Y:S11]  /*2450*/  DMMA.8x8x4 R4, R84.reuse, R88, R4 ;  /* 0x000000585404723f */ /* 0x0427760000000004 */
[----:B------:R-:W-:Y:S05]  /*2460*/  @!UPT UIADD3 URZ, URZ, URZ, URZ ;  /* 0x0000003f3f3ff290 */ /* 0x000fea000fffe03f */
[C---:B------:R3:W5:Y:S11]  /*2470*/  DMMA.8x8x4 R8, R84.reuse, R90, R8 ;  /* 0x0000005a5408723f */ /* 0x0407760000000008 */
[----:B------:R-:W-:Y:S05]  /*2480*/  @!UPT UIADD3 URZ, URZ, URZ, URZ ;  /* 0x0000003f3f3ff290 */ /* 0x000fea000fffe03f */
[C---:B------:R3:W5:Y:S11]  /*2490*/  DMMA.8x8x4 R12, R84.reuse, R92, R12 ;  /* 0x0000005c540c723f */ /* 0x040776000000000c */
[----:B------:R-:W-:Y:S05]  /*24a0*/  @!UPT UIADD3 URZ, URZ, URZ, URZ ;  /* 0x0000003f3f3ff290 */ /* 0x000fea000fffe03f */
[-C--:B------:R3:W5:Y:S01]  /*24b0*/  DMMA.8x8x4 R16, R84, R94.reuse, R16 ;  /* 0x0000005e5410723f */ /* 0x0807620000000010 */
[----:B------:R-:W-:Y:S11]  /*24c0*/  DEPBAR.LE SB5, 0xc ;  /* 0x0000d3000000791a */ /* 0x000ff60000000000 */
[----:B------:R-:W-:Y:S04]  /*24d0*/  @!UPT UIADD3 URZ, URZ, URZ, URZ ;  /* 0x0000003f3f3ff290 */ /* 0x000fe8000fffe03f */
[C---:B------:R3:W5:Y:S11]  /*24e0*/  DMMA.8x8x4 R20, R86.reuse, R94, R20 ;  /* 0x0000005e5614723f */ /* 0x0407760000000014 */
        /* <DEDUP_REMOVED lines=8> */
[C---:B--2---:R3:W5:Y:S11]  /*2570*/  DMMA.8x8x4 R36, R96.reuse, R88, R36 ;  /* 0x000000586024723f */ /* 0x0447760000000024 */
        /* <DEDUP_REMOVED lines=14> */
[----:B------:R3:W5:Y:S01]  /*2660*/  DMMA.8x8x4 R64, R98, R88, R64 ;  /* 0x000000586240723f */ /* 0x0007620000000040 */
[----:B------:R-:W-:Y:S03]  /*2670*/  @!UPT UIADD3 URZ, URZ, URZ, URZ ;  /* 0x0000003f3f3ff290 */ /* 0x000fe6000fffe03f */
[----:B------:R-:W-:Y:S11]  /*2680*/  @P0 BRA `(.L_x_2) ;  /* 0xfffffff0005c0947 */ /* 0x000ff6000383ffff */
.L_x_1:
[----:B------:R-:W0:Y:S01]  /*2690*/  LDGDEPBAR ;  /* 0x00000000000079af */ /* 0x000e220000000000 */
[----:B------:R-:W-:Y:S01]  /*26a0*/  ISETP.NE.U32.AND P1, PT, R124, RZ, PT ;  /* 0x000000ff7c00720c */ /* 0x000fe20003f25070 */
[----:B------:R-:W1:Y:S01]  /*26b0*/  LDC.64 R70, c[0x0][0x280] ;  /* 0x0000a000ff467b82 */ /* 0x000e620000000a00 */
[----:B------:R-:W-:Y:S01]  /*26c0*/  ISETP.NE.U32.AND P2, PT, R123, RZ, PT ;  /* 0x000000ff7b00720c */ /* 0x000fe20003f45070 */
[----:B------:R-:W0:Y:S01]  /*26d0*/  LDGDEPBAR ;  /* 0x00000000000079af */ /* 0x000e220000000000 */
[----:B------:R-:W-:Y:S01]  /*26e0*/  ISETP.NE.U32.AND P0, PT, R122, RZ, PT ;  /* 0x000000ff7a00720c */ /* 0x000fe20003f05070 */
[----:B------:R-:W-:Y:S01]  /*26f0*/  ULDC.64 UR4, c[0x0][0x270] ;  /* 0x00009c0000047ab9 */ /* 0x000fe20000000a00 */
[----:B------:R-:W-:Y:S01]  /*2700*/  ISETP.NE.U32.AND P3, PT, R121, RZ, PT ;  /* 0x000000ff7900720c */ /* 0x000fe20003f65070 */
[----:B------:R-:W-:Y:S01]  /*2710*/  IMAD R75, R112, UR4, RZ ;  /* 0x00000004704b7c24 */ /* 0x000fe2000f8e02ff */
[----:B------:R-:W-:Y:S01]  /*2720*/  ISETP.NE.U32.AND P6, PT, R120, RZ, PT ;  /* 0x000000ff7800720c */ /* 0x000fe20003fc5070 */
[----:B------:R-:W1:Y:S01]  /*2730*/  LDC.64 R68, c[0x0][0x288] ;  /* 0x0000a200ff447b82 */ /* 0x000e620000000a00 */
[----:B------:R-:W-:Y:S01]  /*2740*/  ISETP.NE.U32.AND P5, PT, R119, RZ, PT ;  /* 0x000000ff7700720c */ /* 0x000fe20003fa5070 */
[----:B------:R-:W-:Y:S01]  /*2750*/  IMAD.WIDE.U32 R80, R126, UR4, RZ ;  /* 0x000000047e507c25 */ /* 0x000fe2000f8e00ff */
[----:B------:R-:W-:-:S03]  /*2760*/  ISETP.NE.U32.AND P4, PT, R118, RZ, PT ;  /* 0x000000ff7600720c */ /* 0x000fc60003f85070 */
[----:B------:R-:W-:Y:S01]  /*2770*/  IMAD R75, R126, UR5, R75 ;  /* 0x000000057e4b7c24 */ /* 0x000fe2000f8e024b */
[----:B------:R-:W-:Y:S01]  /*2780*/  ULDC.64 UR4, c[0x0][0x290] ;  /* 0x0000a40000047ab9 */ /* 0x000fe20000000a00 */
[----:B------:R-:W2:Y:S02]  /*2790*/  LDC.64 R72, c[0x0][0x2a0] ;  /* 0x0000a800ff487b82 */ /* 0x000ea40000000a00 */
[----:B------:R-:W-:Y:S01]  /*27a0*/  IMAD.IADD R75, R81, 0x1, R75 ;  /* 0x00000001514b7824 */ /* 0x000fe200078e024b */
[----:B------:R-:W-:-:S05]  /*27b0*/  DEPBAR.LE SB0, 0x0 ;  /* 0x000080000000791a */ /* 0x000fca0000000000 */
[----:B------:R-:W-:Y:S06]  /*27c0*/  BAR.SYNC.DEFER_BLOCKING 0x0 ;  /* 0x0000000000007b1d */ /* 0x000fec0000010000 */
[----:B------:R-:W-:Y:S01]  /*27d0*/  @!PT LDS RZ, [RZ] ;  /* 0x00000000fffff984 */ /* 0x000fe20000000800 */
[----:B------:R-:W-:Y:S01]  /*27e0*/  @!PT LDS RZ, [RZ] ;  /* 0x00000000fffff984 */ /* 0x000fe20000000800 */
[----:B------:R-:W-:Y:S01]  /*27f0*/  @!PT LDS RZ, [RZ] ;  /* 0x00000000fffff984 */ /* 0x000fe20000000800 */
[----:B------:R1:W-:Y:S01]  /*2800*/  LDGSTS.E.LTC128B.64 [R128], desc[UR18][R144.64], P1 ;  /* 0x0000000090807fae */ /* 0x0003e20008921b52 */
[----:B------:R-:W-:-:S03]  /*2810*/  ISETP.NE.U32.AND P1, PT, R117, RZ, PT ;  /* 0x000000ff7500720c */ /* 0x000fc60003f25070 */
[----:B------:R2:W-:Y:S01]  /*2820*/  LDGSTS.E.LTC128B.64 [R128+0x80], desc[UR18][R144.64+0x80], P2 ;  /* 0x0008008090807fae */ /* 0x0005e20009121b52 */
        /* <DEDUP_REMOVED lines=12> */
[----:B-1----:R-:W-:-:S03]  /*28f0*/  IADD3 R74, P1, R70, -R68, RZ ;  /* 0x80000044464a7210 */ /* 0x002fc60007f3e0ff */
[----:B------:R1:W-:Y:S01]  /*2900*/  LDGSTS.E.LTC128B.64 [R136], desc[UR18][R142.64], P2 ;  /* 0x000000008e887fae */ /* 0x0003e20009121b52 */
[C---:B------:R-:W-:Y:S01]  /*2910*/  LEA R77, P2, R80.reuse, R74, 0x3 ;  /* 0x0000004a504d7211 */ /* 0x040fe200078418ff */
[----:B------:R-:W-:Y:S02]  /*2920*/  IMAD.X R76, R71, 0x1, ~R69, P1 ;  /* 0x00000001474c7824 */ /* 0x000fe400008e0e45 */
[----:B------:R-:W2:Y:S01]  /*2930*/  LDC.64 R68, c[0x0][0x2a8] ;  /* 0x0000aa00ff447b82 */ /* 0x000ea20000000a00 */
[----:B------:R1:W-:Y:S01]  /*2940*/  LDGSTS.E.LTC128B.64 [R136+0x80], desc[UR18][R142.64+0x80], P0 ;  /* 0x000800808e887fae */ /* 0x0003e20008121b52 */
[----:B------:R-:W-:Y:S02]  /*2950*/  ISETP.NE.U32.AND P0, PT, R109, RZ, PT ;  /* 0x000000ff6d00720c */ /* 0x000fe40003f05070 */
[----:B------:R-:W-:Y:S01]  /*2960*/  IADD3 R78, P1, R77, R144, RZ ;  /* 0x000000904d4e7210 */ /* 0x000fe20007f3e0ff */
[----:B------:R1:W-:Y:S01]  /*2970*/  LDGSTS.E.LTC128B.64 [R136+0x100], desc[UR18][R142.64+0x100], P3 ;  /* 0x001001008e887fae */ /* 0x0003e20009921b52 */
[----:B------:R-:W-:Y:S01]  /*2980*/  LEA.HI.X R75, R80, R76, R75, 0x3, P2 ;  /* 0x0000004c504b7211 */ /* 0x000fe200010f1c4b */
[----:B------:R-:W-:Y:S01]  /*2990*/  IMAD.WIDE.U32 R80, R126, UR4, RZ ;  /* 0x000000047e507c25 */ /* 0x000fe2000f8e00ff */
[----:B------:R-:W-:Y:S01]  /*29a0*/  ISETP.NE.U32.AND P3, PT, R108, RZ, PT ;  /* 0x000000ff6c00720c */ /* 0x000fe20003f65070 */
[----:B------:R1:W-:Y:S01]  /*29b0*/  LDGSTS.E.LTC128B.64 [R136+0x180], desc[UR18][R142.64+0x180], P6 ;  /* 0x001801808e887fae */ /* 0x0003e2000b121b52 */
[----:B------:R-:W-:Y:S01]  /*29c0*/  ISETP.NE.U32.AND P2, PT, R107, RZ, PT ;  /* 0x000000ff6b00720c */ /* 0x000fe20003f45070 */
[----:B------:R-:W-:Y:S01]  /*29d0*/  IMAD.X R79, R75, 0x1, R145, P1 ;  /* 0x000000014b4f7824 */ /* 0x000fe200008e0691 */
[----:B------:R-:W-:Y:S01]  /*29e0*/  ISETP.NE.U32.AND P1, PT, R106, RZ, PT ;  /* 0x000000ff6a00720c */ /* 0x000fe20003f25070 */
[----:B------:R-:W0:Y:S01]  /*29f0*/  LDGDEPBAR ;  /* 0x00000000000079af */ /* 0x000e220000000000 */
[----:B------:R-:W-:Y:S01]  /*2a00*/  IMAD R75, R112, UR4, RZ ;  /* 0x00000004704b7c24 */ /* 0x000fe2000f8e02ff */
[----:B------:R-:W-:-:S02]  /*2a10*/  ISETP.NE.U32.AND P6, PT, R105, RZ, PT ;  /* 0x000000ff6900720c */ /* 0x000fc40003fc5070 */
[----:B------:R1:W-:Y:S01]  /*2a20*/  LDGSTS.E.LTC128B.64 [R128+0x4000], desc[UR18][R78.64], P5 ;  /* 0x040000004e807fae */ /* 0x0003e2000a921b52 */
[----:B------:R-:W-:Y:S01]  /*2a30*/  IMAD R75, R126, UR5, R75 ;  /* 0x000000057e4b7c24 */ /* 0x000fe2000f8e024b */
[----:B------:R-:W-:Y:S02]  /*2a40*/  ISETP.NE.U32.AND P5, PT, R104, RZ, PT ;  /* 0x000000ff6800720c */ /* 0x000fe40003fa5070 */
[----:B------:R1:W-:Y:S01]  /*2a50*/  LDGSTS.E.LTC128B.64 [R128+0x4080], desc[UR18][R78.64+0x80], P4 ;  /* 0x040800804e807fae */ /* 0x0003e2000a121b52 */
[----:B------:R-:W-:-:S03]  /*2a60*/  ISETP.NE.U32.AND P4, PT, R103, RZ, PT ;  /* 0x000000ff6700720c */ /* 0x000fc60003f85070 */
[----:B------:R1:W-:Y:S01]  /*2a70*/  LDGSTS.E.LTC128B.64 [R128+0x4100], desc[UR18][R78.64+0x100], P0 ;  /* 0x041001004e807fae */ /* 0x0003e20008121b52 */
[----:B--2---:R-:W-:-:S03]  /*2a80*/  IADD3 R68, P0, R72, -R68, RZ ;  /* 0x8000004448447210 */ /* 0x004fc60007f1e0ff */
[----:B------:R1:W-:Y:S01]  /*2a90*/  LDGSTS.E.LTC128B.64 [R128+0x4180], desc[UR18][R78.64+0x180], P3 ;  /* 0x041801804e807fae */ /* 0x0003e20009921b52 */
[----:B------:R-:W-:Y:S01]  /*2aa0*/  ISETP.NE.U32.AND P3, PT, R102, RZ, PT ;  /* 0x000000ff6600720c */ /* 0x000fe20003f65070 */
[----:B------:R-:W-:Y:S01]  /*2ab0*/  IMAD.X R69, R73, 0x1, ~R69, P0 ;  /* 0x0000000149457824 */ /* 0x000fe200000e0e45 */
[----:B------:R-:W-:Y:S01]  /*2ac0*/  LEA R77, P0, R80, R68, 0x3 ;  /* 0x00000044504d7211 */ /* 0x000fe200078018ff */
[----:B------:R-:W-:Y:S01]  /*2ad0*/  IMAD.IADD R68, R81, 0x1, R75 ;  /* 0x0000000151447824 */ /* 0x000fe200078e024b */
[----:B------:R1:W-:Y:S01]  /*2ae0*/  LDGSTS.E.LTC128B.64 [R128+0x4200], desc[UR18][R78.64+0x200], P2 ;  /* 0x042002004e807fae */ /* 0x0003e20009121b52 */
[----:B------:R-:W-:-:S03]  /*2af0*/  ISETP.NE.U32.AND P2, PT, R101, RZ, PT ;  /* 0x000000ff6500720c */ /* 0x000fc60003f45070 */
[----:B------:R1:W-:Y:S01]  /*2b00*/  LDGSTS.E.LTC128B.64 [R128+0x4280], desc[UR18][R78.64+0x280], P1 ;  /* 0x042802804e807fae */ /* 0x0003e20008921b52 */
[----:B------:R-:W-:Y:S02]  /*2b10*/  LEA.HI.X R69, R80, R69, R68, 0x3, P0 ;  /* 0x0000004550457211 */ /* 0x000fe400000f1c44 */
[----:B------:R-:W-:Y:S01]  /*2b20*/  ISETP.NE.U32.AND P1, PT, R100, RZ, PT ;  /* 0x000000ff6400720c */ /* 0x000fe20003f25070 */
[----:B------:R1:W-:Y:S01]  /*2b30*/  LDGSTS.E.LTC128B.64 [R128+0x4300], desc[UR18][R78.64+0x300], P6 ;  /* 0x043003004e807fae */ /* 0x0003e2000b121b52 */
[----:B------:R-:W-:-:S03]  /*2b40*/  IADD3 R68, P0, R77, R142, RZ ;  /* 0x0000008e4d447210 */ /* 0x000fc60007f1e0ff */
[----:B------:R1:W-:Y:S02]  /*2b50*/  LDGSTS.E.LTC128B.64 [R128+0x4380], desc[UR18][R78.64+0x380], P5 ;  /* 0x043803804e807fae */ /* 0x0003e4000a921b52 */
[----:B------:R-:W-:Y:S01]  /*2b60*/  IMAD.X R69, R69, 0x1, R143, P0 ;  /* 0x0000000145457824 */ /* 0x000fe200000e068f */
[----:B------:R-:W-:-:S04]  /*2b70*/  ISETP.GE.AND P0, PT, R129, 0x10, PT ;  /* 0x000000108100780c */ /* 0x000fc80003f06270 */
[----:B------:R1:W-:Y:S04]  /*2b80*/  LDGSTS.E.LTC128B.64 [R136+0x2000], desc[UR18][R68.64], P4 ;  /* 0x0200000044887fae */ /* 0x0003e8000a121b52 */
[----:B------:R1:W-:Y:S04]  /*2b90*/  LDGSTS.E.LTC128B.64 [R136+0x2080], desc[UR18][R68.64+0x80], P3 ;  /* 0x0208008044887fae */ /* 0x0003e80009921b52 */
[----:B------:R1:W-:Y:S01]  /*2ba0*/  LDGSTS.E.LTC128B.64 [R136+0x2100], desc[UR18][R68.64+0x100], P2 ;  /* 0x0210010044887fae */ /* 0x0003e20009121b52 */
[----:B------:R-:W-:-:S03]  /*2bb0*/  IADD3 R80, P2, R78, R70, RZ ;  /* 0x000000464e507210 */ /* 0x000fc60007f5e0ff */
[----:B------:R1:W-:Y:S01]  /*2bc0*/  LDGSTS.E.LTC128B.64 [R136+0x2180], desc[UR18][R68.64+0x180], P1 ;  /* 0x0218018044887fae */ /* 0x0003e20008921b52 */
[----:B------:R-:W-:Y:S01]  /*2bd0*/  IADD3 R82, P1, R68, R72, RZ ;  /* 0x0000004844527210 */ /* 0x000fe20007f3e0ff */
[----:B------:R-:W-:Y:S02]  /*2be0*/  IMAD.X R83, R79, 0x1, R71, P2 ;  /* 0x000000014f537824 */ /* 0x000fe400010e0647 */
[----:B------:R-:W0:Y:S02]  /*2bf0*/  LDGDEPBAR ;  /* 0x00000000000079af */ /* 0x000e240000000000 */
[----:B------:R-:W-:Y:S01]  /*2c00*/  IMAD.X R81, R69, 0x1, R73, P1 ;  /* 0x0000000145517824 */ /* 0x000fe200008e0649 */
[----:B------:R-:W-:-:S04]  /*2c10*/  DEPBAR.LE SB0, 0x1 ;  /* 0x000080400000791a */ /* 0x000fc80000000000 */
[----:B------:R-:W-:Y:S06]  /*2c20*/  BAR.SYNC.DEFER_BLOCKING 0x0 ;  /* 0x0000000000007b1d */ /* 0x000fec0000010000 */
[----:B------:R-:W-:Y:S05]  /*2c30*/  @!P0 BRA `(.L_x_3) ;  /* 0x0000000c00d88947 */ /* 0x000fea0003800000 */
[----:B------:R-:W2:Y:S01]  /*2c40*/  S2UR UR4, SR_CgaCtaId ;  /* 0x00000000000479c3 */ /* 0x000ea20000008800 */
[----:B------:R-:W-:Y:S02]  /*2c50*/  ULEA UR14, UR12, UR10, 0x5 ;  /* 0x0000000a0c0e7291 */ /* 0x000fe4000f8e283f */
[----:B------:R-:W-:Y:S01]  /*2c60*/  ULEA UR15, UR12, UR11, 0x6 ;  /* 0x0000000b0c0f7291 */ /* 0x000fe2000f8e303f */
[----:B------:R-:W-:Y:S01]  /*2c70*/  UMOV UR5, 0x400 ;  /* 0x0000040000057882 */ /* 0x000fe20000000000 */
[----:B------:R-:W-:Y:S02]  /*2c80*/  USHF.L.U32 UR14, UR14, 0x5, URZ ;  /* 0x000000050e0e7899 */ /* 0x000fe4000800063f */
[----:B------:R-:W-:Y:S02]  /*2c90*/  USHF.L.U32 UR15, UR15, 0x5, URZ ;  /* 0x000000050f0f7899 */ /* 0x000fe4000800063f */
[----:B------:R-:W-:Y:S02]  /*2ca0*/  USHF.L.U32 UR14, UR14, 0x3, URZ ;  /* 0x000000030e0e7899 */ /* 0x000fe4000800063f */
[----:B------:R-:W-:Y:S01]  /*2cb0*/  USHF.L.U32 UR15, UR15, 0x3, URZ ;  /* 0x000000030f0f7899 */ /* 0x000fe2000800063f */
[----:B------:R-:W-:Y:S01]  /*2cc0*/  UMOV UR13, URZ ;  /* 0x0000003f000d7c82 */ /* 0x000fe20008000000 */
[----:B------:R-:W-:Y:S01]  /*2cd0*/  UMOV UR21, 0x2 ;  /* 0x0000000200157882 */ /* 0x000fe20000000000 */
[----:B------:R-:W-:Y:S01]  /*2ce0*/  UMOV UR20, 0x4000 ;  /* 0x0000400000147882 */ /* 0x000fe20000000000 */
[----:B------:R-:W-:Y:S01]  /*2cf0*/  UMOV UR17, 0x8000 ;  /* 0x0000800000117882 */ /* 0x000fe20000000000 */
[----:B------:R-:W-:-:S04]  /*2d00*/  ULDC.64 UR6, c[0x0][0x280] ;  /* 0x0000a00000067ab9 */ /* 0x000fc80000000a00 */
[----:B------:R3:W3:Y:S01]  /*2d10*/  LDS.128 R100, [R2+UR15] ;  /* 0x0000000f02647984 */ /* 0x0006e20008000c00 */
[----:B--2---:R-:W-:-:S03]  /*2d20*/  ULEA UR4, UR4, UR5, 0x18 ;  /* 0x0000000504047291 */ /* 0x004fc6000f8ec03f */
[----:B-1----:R1:W2:Y:S03]  /*2d30*/  LDS.128 R76, [R2+UR15+0x80] ;  /* 0x0000800f024c7984 */ /* 0x0022a60008000c00 */
[----:B---3--:R-:W-:Y:S01]  /*2d40*/  LEA R84, R3, UR4, 0x4 ;  /* 0x0000000403547c11 */ /* 0x008fe2000f8e20ff */
[----:B------:R-:W-:Y:S01]  /*2d50*/  IMAD.MOV.U32 R3, RZ, RZ, R83 ;  /* 0x000000ffff037224 */ /* 0x000fe200078e0053 */
[----:B------:R-:W-:Y:S01]  /*2d60*/  IADD3 R83, R125, -0x1, RZ ;  /* 0xffffffff7d537810 */ /* 0x000fe20007ffe0ff */
[----:B------:R-:W-:Y:S02]  /*2d70*/  ULDC.64 UR4, c[0x0][0x2a0] ;  /* 0x0000a80000047ab9 */ /* 0x000fe40000000a00 */
[----:B------:R1:W3:Y:S04]  /*2d80*/  LDS.128 R72, [R84+UR14+0xc000] ;  /* 0x00c0000e54487984 */ /* 0x0002e80008000c00 */
[----:B------:R1:W1:Y:S02]  /*2d90*/  LDS.128 R68, [R84+UR14+0xc080] ;  /* 0x00c0800e54447984 */ /* 0x0002640008000c00 */
.L_x_4:
[----:B------:R-:W-:Y:S01]  /*2da0*/  LDS.128 R88, [R2+UR15+0x1000] ;  /* 0x0010000f02587984 */ /* 0x000fe20008000c00 */
[----:B------:R-:W-:-:S04]  /*2db0*/  DEPBAR.LE SB5, 0x7 ;  /* 0x0000d1c00000791a */ /* 0x000fc80000000000 */
[----:B--23--:R-:W-:Y:S01]  /*2dc0*/  DMMA.8x8x4 R36, R76, R72, R36 ;  /* 0x000000484c24723f */ /* 0x00cfe20000000024 */
[----:B------:R-:W-:Y:S01]  /*2dd0*/  LOP3.LUT P2, RZ, R135, 0x1, RZ, 0xc0, !PT ;  /* 0x0000000187ff7812 */ /* 0x000fe2000784c0ff */
[----:B------:R-:W-:Y:S01]  /*2de0*/  IMAD.MOV.U32 R106, RZ, RZ, R80 ;  /* 0x000000ffff6a7224 */ /* 0x000fe200078e0050 */
[----:B-1----:R-:W1:Y:S01]  /*2df0*/  LDS.128 R84, [R0+UR14+0x800] ;  /* 0x0008000e00547984 */ /* 0x002e620008000c00 */
[C---:B------:R-:W-:Y:S01]  /*2e00*/  LOP3.LUT P1, RZ, R134.reuse, 0x1, RZ, 0xc0, !PT ;  /* 0x0000000186ff7812 */ /* 0x040fe2000782c0ff */
[----:B------:R-:W-:Y:S01]  /*2e10*/  IMAD.MOV.U32 R107, RZ, RZ, R3 ;  /* 0x000000ffff6b7224 */ /* 0x000fe200078e0003 */
[----:B------:R-:W-:Y:S01]  /*2e20*/  LOP3.LUT R3, R134, 0x2, RZ, 0xc0, !PT ;  /* 0x0000000286037812 */ /* 0x000fe200078ec0ff */
[----:B------:R-:W2:Y:S01]  /*2e30*/  LDS.128 R108, [R2+UR15+0x1080] ;  /* 0x0010800f026c7984 */ /* 0x000ea20008000c00 */
[----:B------:R-:W-:Y:S01]  /*2e40*/  IMAD.MOV.U32 R104, RZ, RZ, R82 ;  /* 0x000000ffff687224 */ /* 0x000fe200078e0052 */
[----:B------:R-:W-:Y:S01]  /*2e50*/  UIADD3 UR13, UR13, 0x1, URZ ;  /* 0x000000010d0d7890 */ /* 0x000fe2000fffe03f */
[----:B------:R-:W-:Y:S01]  /*2e60*/  IMAD.MOV.U32 R105, RZ, RZ, R81 ;  /* 0x000000ffff697224 */ /* 0x000fe200078e0051 */
[----:B------:R-:W3:Y:S01]  /*2e70*/  LDS.128 R92, [R0+UR14+0x880] ;  /* 0x0008800e005c7984 */ /* 0x000ee20008000c00 */
[----:B------:R-:W-:Y:S01]  /*2e80*/  SHF.R.U32.HI R3, RZ, 0x1, R3 ;  /* 0x00000001ff037819 */ /* 0x000fe20000011603 */
[----:B------:R-:W-:-:S02]  /*2e90*/  UIADD3 UR21, UR21, 0x1, URZ ;  /* 0x0000000115157890 */ /* 0x000fc4000fffe03f */
[----:B------:R-:W-:Y:S01]  /*2ea0*/  UISETP.NE.AND UP0, UPT, UR13, 0x3, UPT ;  /* 0x000000030d00788c */ /* 0x000fe2000bf05270 */
[----:B------:R-:W-:-:S04]  /*2eb0*/  DEPBAR.LE SB5, 0x6 ;  /* 0x0000d1800000791a */ /* 0x000fc80000000000 */
[----:B------:R-:W-:Y:S01]  /*2ec0*/  DMMA.8x8x4 R40, R76, R74, R40 ;  /* 0x0000004a4c28723f */ /* 0x000fe20000000028 */
[----:B------:R-:W-:Y:S02]  /*2ed0*/  UISETP.NE.AND UP1, UPT, UR21, 0x3, UPT ;  /* 0x000000031500788c */ /* 0x000fe4000bf25270 */
[----:B------:R-:W-:Y:S02]  /*2ee0*/  UIADD3 UR8, UR15, -0x8000, URZ ;  /* 0xffff80000f087890 */ /* 0x000fe4000fffe03f */
[----:B------:R-:W-:Y:S02]  /*2ef0*/  UIADD3 UR9, UR14, -0x4000, URZ ;  /* 0xffffc0000e097890 */ /* 0x000fe4000fffe03f */
[----:B------:R-:W-:Y:S02]  /*2f00*/  USEL UR21, UR21, URZ, UP1 ;  /* 0x0000003f15157287 */ /* 0x000fe40008800000 */
[----:B------:R-:W-:Y:S02]  /*2f10*/  USEL UR13, UR13, URZ, UP0 ;  /* 0x0000003f0d0d7287 */ /* 0x000fe40008000000 */
[----:B------:R-:W-:-:S02]  /*2f20*/  @UP0 UIADD3 UR8, UR15, 0x4000, URZ ;  /* 0x000040000f080890 */ /* 0x000fc4000fffe03f */
[----:B------:R-:W-:Y:S01]  /*2f30*/  @UP0 UIADD3 UR9, UR14, 0x2000, URZ ;  /* 0x000020000e090890 */ /* 0x000fe2000fffe03f */
[----:B------:R-:W-:-:S04]  /*2f40*/  DEPBAR.LE SB5, 0x5 ;  /* 0x0000d1400000791a */ /* 0x000fc80000000000 */
[----:B------:R-:W-:Y:S01]  /*2f50*/  DMMA.8x8x4 R44, R76, R68, R44 ;  /* 0x000000444c2c723f */ /* 0x000fe2000000002c */
[----:B------:R-:W-:-:S15]  /*2f60*/  DEPBAR.LE SB5, 0x4 ;  /* 0x0000d1000000791a */ /* 0x000fde0000000000 */
[----:B------:R4:W-:Y:S02]  /*2f70*/  DMMA.8x8x4 R48, R76, R70, R48 ;  /* 0x000000464c30723f */ /* 0x0009e40000000030 */
[----:B----4-:R-:W-:-:S04]  /*2f80*/  LOP3.LUT R76, R135, 0x2, RZ, 0xc0, !PT ;  /* 0x00000002874c7812 */ /* 0x010fc800078ec0ff */
[----:B------:R-:W-:-:S04]  /*2f90*/  SHF.R.U32.HI R76, RZ, 0x1, R76 ;  /* 0x00000001ff4c7819 */ /* 0x000fc8000001164c */
[----:B------:R-:W-:-:S06]  /*2fa0*/  ISETP.NE.U32.AND P0, PT, R76, RZ, PT ;  /* 0x000000ff4c00720c */ /* 0x000fcc0003f05070 */
[----:B------:R-:W5:-:S15]  /*2fb0*/  DMMA.8x8x4 R4, R100, R72, R4 ;  /* 0x000000486404723f */ /* 0x000f5e0000000004 */
[----:B------:R-:W-:-:S01]  /*2fc0*/  NOP ;  /* 0x0000000000007918 */ /* 0x000fc20000000000 */
[----:B------:R-:W5:Y:S01]  /*2fd0*/  DMMA.8x8x4 R32, R102, R72, R32 ;  /* 0x000000486620723f */ /* 0x000f620000000020 */
[----:B------:R-:W-:-:S15]  /*2fe0*/  DEPBAR.LE SB5, 0x2 ;  /* 0x0000d0800000791a */ /* 0x000fde0000000000 */
[----:B------:R4:W5:Y:S02]  /*2ff0*/  DMMA.8x8x4 R96, R78, R72, R64 ;  /* 0x000000484e60723f */ /* 0x0009640000000040 */
[----:B----4-:R-:W-:Y:S01]  /*3000*/  VIADD R64, R128, UR17 ;  /* 0x0000001180407c36 */ /* 0x010fe20008000000 */
[C---:B------:R-:W-:Y:S01]  /*3010*/  LOP3.LUT R66, R135.reuse, 0x8, RZ, 0xc0, !PT ;  /* 0x0000000887427812 */ /* 0x040fe200078ec0ff */
[----:B------:R-:W-:Y:S01]  /*3020*/  VIADD R65, R136, UR20 ;  /* 0x0000001488417c36 */ /* 0x000fe20008000000 */
[----:B------:R-:W-:Y:S02]  /*3030*/  LOP3.LUT R67, R135, 0x4, RZ, 0xc0, !PT ;  /* 0x0000000487437812 */ /* 0x000fe400078ec0ff */
[----:B------:R-:W-:Y:S01]  /*3040*/  @!PT LDS RZ, [RZ] ;  /* 0x00000000fffff984 */ /* 0x000fe20000000800 */
[----:B------:R-:W-:Y:S01]  /*3050*/  @!PT LDS RZ, [RZ] ;  /* 0x00000000fffff984 */ /* 0x000fe20000000800 */
[----:B------:R-:W-:Y:S01]  /*3060*/  @!PT LDS RZ, [RZ] ;  /* 0x00000000fffff984 */ /* 0x000fe20000000800 */
[----:B------:R-:W-:Y:S01]  /*3070*/  @P2 LDGSTS.E.LTC128B.64 [R64], desc[UR18][R106.64] ;  /* 0x000000006a402fae */ /* 0x000fe2000b921b52 */
[----:B------:R-:W-:Y:S02]  /*3080*/  SHF.R.U32.HI R66, RZ, 0x3, R66 ;  /* 0x00000003ff427819 */ /* 0x000fe40000011642 */
[----:B------:R-:W-:Y:S01]  /*3090*/  SHF.R.U32.HI R67, RZ, 0x2, R67 ;  /* 0x00000002ff437819 */ /* 0x000fe20000011643 */
[----:B------:R-:W-:Y:S01]  /*30a0*/  @P0 LDGSTS.E.LTC128B.64 [R64+0x80], desc[UR18][R106.64+0x80] ;  /* 0x000800806a400fae */ /* 0x000fe2000b921b52 */
[----:B------:R-:W-:-:S02]  /*30b0*/  ISETP.NE.U32.AND P0, PT, R3, RZ, PT ;  /* 0x000000ff0300720c */ /* 0x000fc40003f05070 */
[C---:B------:R-:W-:Y:S01]  /*30c0*/  LOP3.LUT R3, R135.reuse, 0x200, RZ, 0xc0, !PT ;  /* 0x0000020087037812 */ /* 0x040fe200078ec0ff */
[----:B------:R-:W-:Y:S01]  /*30d0*/  @P1 LDGSTS.E.LTC128B.64 [R65], desc[UR18][R104.64] ;  /* 0x0000000068411fae */ /* 0x000fe2000b921b52 */
[----:B------:R-:W5:Y:S01]  /*30e0*/  DMMA.8x8x4 R8, R100, R74, R8 ;  /* 0x0000004a6408723f */ /* 0x000f620000000008 */
[----:B------:R-:W-:Y:S02]  /*30f0*/  ISETP.NE.U32.AND P1, PT, R66, RZ, PT ;  /* 0x000000ff4200720c */ /* 0x000fe40003f25070 */
[----:B------:R-:W-:Y:S02]  /*3100*/  LOP3.LUT R66, R135, 0x100, RZ, 0xc0, !PT ;  /* 0x0000010087427812 */ /* 0x000fe400078ec0ff */
[----:B------:R-:W-:Y:S02]  /*3110*/  ISETP.NE.U32.AND P2, PT, R67, RZ, PT ;  /* 0x000000ff4300720c */ /* 0x000fe40003f45070 */
[----:B------:R-:W-:Y:S02]  /*3120*/  SHF.R.U32.HI R66, RZ, 0x8, R66 ;  /* 0x00000008ff427819 */ /* 0x000fe40000011642 */
[----:B------:R-:W-:-:S02]  /*3130*/  SHF.R.U32.HI R3, RZ, 0x9, R3 ;  /* 0x00000009ff037819 */ /* 0x000fc40000011603 */
[----:B------:R-:W-:Y:S02]  /*3140*/  ISETP.NE.U32.AND P5, PT, R66, RZ, PT ;  /* 0x000000ff4200720c */ /* 0x000fe40003fa5070 */
[----:B------:R-:W-:Y:S02]  /*3150*/  LOP3.LUT R67, R135, 0x400, RZ, 0xc0, !PT ;  /* 0x0000040087437812 */ /* 0x000fe400078ec0ff */
[----:B------:R-:W-:Y:S01]  /*3160*/  ISETP.NE.U32.AND P4, PT, R3, RZ, PT ;  /* 0x000000ff0300720c */ /* 0x000fe20003f85070 */
[----:B------:R-:W5:Y:S01]  /*3170*/  DMMA.8x8x4 R12, R100, R68, R12 ;  /* 0x00000044640c723f */ /* 0x000f62000000000c */
[----:B------:R-:W-:Y:S02]  /*3180*/  LOP3.LUT R66, R135, 0x800, RZ, 0xc0, !PT ;  /* 0x0000080087427812 */ /* 0x000fe400078ec0ff */
[----:B------:R-:W-:Y:S02]  /*3190*/  LOP3.LUT R3, R134, 0x8, RZ, 0xc0, !PT ;  /* 0x0000000886037812 */ /* 0x000fe400078ec0ff */
[----:B------:R-:W-:-:S02]  /*31a0*/  SHF.R.U32.HI R67, RZ, 0xa, R67 ;  /* 0x0000000aff437819 */ /* 0x000fc40000011643 */
[----:B------:R-:W-:Y:S02]  /*31b0*/  SHF.R.U32.HI R66, RZ, 0xb, R66 ;  /* 0x0000000bff427819 */ /* 0x000fe40000011642 */
[----:B------:R-:W-:-:S07]  /*31c0*/  SHF.R.U32.HI R3, RZ, 0x3, R3 ;  /* 0x00000003ff037819 */ /* 0x000fce0000011603 */
[----:B------:R-:W5:-:S15]  /*31d0*/  DMMA.8x8x4 R16, R100, R70, R16 ;  /* 0x000000466410723f */ /* 0x000f5e0000000010 */
[----:B------:R-:W-:-:S01]  /*31e0*/  NOP ;  /* 0x0000000000007918 */ /* 0x000fc20000000000 */
[----:B------:R-:W-:-:S15]  /*31f0*/  DMMA.8x8x4 R20, R102, R70, R20 ;  /* 0x000000466614723f */ /* 0x000fde0000000014 */
[----:B------:R-:W-:-:S01]  /*3200*/  NOP ;  /* 0x0000000000007918 */ /* 0x000fc20000000000 */
[----:B------:R-:W-:-:S15]  /*3210*/  DMMA.8x8x4 R24, R102, R68, R24 ;  /* 0x000000446618723f */ /* 0x000fde0000000018 */
[----:B------:R-:W-:-:S01]  /*3220*/  NOP ;  /* 0x0000000000007918 */ /* 0x000fc20000000000 */
[----:B------:R4:W5:Y:S02]  /*3230*/  DMMA.8x8x4 R28, R102, R74, R28 ;  /* 0x0000004a661c723f */ /* 0x000964000000001c */
[----:B----4-:R-:W-:-:S14]  /*3240*/  LDS.128 R100, [R2+UR15+0x2080] ;  /* 0x0020800f02647984 */ /* 0x010fdc0008000c00 */
[----:B------:R-:W-:-:S15]  /*3250*/  DMMA.8x8x4 R52, R78, R70, R52 ;  /* 0x000000464e34723f */ /* 0x000fde0000000034 */
[----:B------:R-:W-:-:S01]  /*3260*/  NOP ;  /* 0x0000000000007918 */ /* 0x000fc20000000000 */
[----:B------:R4:W-:Y:S02]  /*3270*/  DMMA.8x8x4 R56, R78, R68, R56 ;  /* 0x000000444e38723f */ /* 0x0009e40000000038 */
[----:B----4-:R-:W-:-:S14]  /*3280*/  LDS.128 R68, [R0+UR14+0x1000] ;  /* 0x0010000e00447984 */ /* 0x010fdc0008000c00 */
[----:B------:R4:W-:Y:S02]  /*3290*/  DMMA.8x8x4 R60, R78, R74, R60 ;  /* 0x0000004a4e3c723f */ /* 0x0009e4000000003c */
[----:B----4-:R-:W4:Y:S04]  /*32a0*/  LDS.128 R76, [R2+UR15+0x2000] ;  /* 0x0020000f024c7984 */ /* 0x010f280008000c00 */
[----:B------:R-:W4:Y:S04]  /*32b0*/  LDS.128 R72, [R0+UR14+0x1080] ;  /* 0x0010800e00487984 */ /* 0x000f280008000c00 */
[----:B------:R-:W-:Y:S01]  /*32c0*/  @!PT LDS RZ, [RZ] ;  /* 0x00000000fffff984 */ /* 0x000fe20000000800 */
[----:B------:R-:W-:Y:S01]  /*32d0*/  @!PT LDS RZ, [RZ] ;  /* 0x00000000fffff984 */ /* 0x000fe20000000800 */
[----:B------:R-:W-:Y:S01]  /*32e0*/  @!PT LDS RZ, [RZ] ;  /* 0x00000000fffff984 */ /* 0x000fe20000000800 */
[----:B------:R-:W-:Y:S01]  /*32f0*/  @P2 LDGSTS.E.LTC128B.64 [R64+0x100], desc[UR18][R106.64+0x100] ;  /* 0x001001006a402fae */ /* 0x000fe2000b921b52 */
[----:B------:R-:W-:-:S03]  /*3300*/  ISETP.NE.U32.AND P2, PT, R67, RZ, PT ;  /* 0x000000ff4300720c */ /* 0x000fc60003f45070 */
[----:B------:R-:W-:Y:S01]  /*3310*/  @P1 LDGSTS.E.LTC128B.64 [R64+0x180], desc[UR18][R106.64+0x180] ;  /* 0x001801806a401fae */ /* 0x000fe2000b921b52 */
[----:B------:R-:W-:Y:S01]  /*3320*/  ISETP.NE.U32.AND P1, PT, R66, RZ, PT ;  /* 0x000000ff4200720c */ /* 0x000fe20003f25070 */
[----:B------:R-:W-:-:S04]  /*3330*/  DEPBAR.LE SB5, 0x6 ;  /* 0x0000d1800000791a */ /* 0x000fc80000000000 */
[----:B-1----:R-:W5:Y:S01]  /*3340*/  DMMA.8x8x4 R4, R88, R84, R4 ;  /* 0x000000545804723f */ /* 0x002f620000000004 */
[----:B------:R-:W-:Y:S01]  /*3350*/  @P0 LDGSTS.E.LTC128B.64 [R65+0x80], desc[UR18][R104.64+0x80] ;  /* 0x0008008068410fae */ /* 0x000fe2000b921b52 */
[----:B------:R-:W-:Y:S01]  /*3360*/  ISETP.NE.U32.AND P0, PT, R3, RZ, PT ;  /* 0x000000ff0300720c */ /* 0x000fe20003f05070 */
[----:B------:R-:W-:-:S13]  /*3370*/  DEPBAR.LE SB5, 0x6 ;  /* 0x0000d1800000791a */ /* 0x000fda0000000000 */
[----:B------:R-:W5:-:S15]  /*3380*/  DMMA.8x8x4 R32, R90, R84, R32 ;  /* 0x000000545a20723f */ /* 0x000f5e0000000020 */
[----:B------:R-:W-:-:S01]  /*3390*/  NOP ;  /* 0x0000000000007918 */ /* 0x000fc20000000000 */
[----:B--2---:R-:W5:Y:S01]  /*33a0*/  DMMA.8x8x4 R36, R108, R84, R36 ;  /* 0x000000546c24723f */ /* 0x004f620000000024 */
[----:B------:R-:W-:-:S15]  /*33b0*/  DEPBAR.LE SB5, 0x7 ;  /* 0x0000d1c00000791a */ /* 0x000fde0000000000 */
[----:B------:R-:W5:Y:S01]  /*33c0*/  DMMA.8x8x4 R96, R110, R84, R96 ;  /* 0x000000546e60723f */ /* 0x000f620000000060 */
[----:B------:R-:W-:-:S15]  /*33d0*/  DEPBAR.LE SB5, 0x7 ;  /* 0x0000d1c00000791a */ /* 0x000fde0000000000 */
[----:B------:R-:W5:Y:S01]  /*33e0*/  DMMA.8x8x4 R8, R88, R86, R8 ;  /* 0x000000565808723f */ /* 0x000f620000000008 */
[----:B------:R-:W-:-:S15]  /*33f0*/  DEPBAR.LE SB5, 0x7 ;  /* 0x0000d1c00000791a */ /* 0x000fde0000000000 */
[----:B---3--:R-:W5:Y:S01]  /*3400*/  DMMA.8x8x4 R12, R88, R92, R12 ;  /* 0x0000005c580c723f */ /* 0x008f62000000000c */
[----:B------:R-:W-:-:S15]  /*3410*/  DEPBAR.LE SB5, 0x7 ;  /* 0x0000d1c00000791a */ /* 0x000fde0000000000 */
[----:B------:R-:W5:Y:S01]  /*3420*/  DMMA.8x8x4 R16, R88, R94, R16 ;  /* 0x0000005e5810723f */ /* 0x000f620000000010 */
[----:B------:R-:W-:-:S15]  /*3430*/  DEPBAR.LE SB5, 0x7 ;  /* 0x0000d1c00000791a */ /* 0x000fde0000000000 */
[----:B------:R-:W5:-:S15]  /*3440*/  DMMA.8x8x4 R28, R90, R86, R28 ;  /* 0x000000565a1c723f */ /* 0x000f5e000000001c */
[----:B------:R-:W-:-:S01]  /*3450*/  NOP ;  /* 0x0000000000007918 */ /* 0x000fc20000000000 */
[----:B------:R-:W5:-:S15]  /*3460*/  DMMA.8x8x4 R20, R90, R94, R20 ;  /* 0x0000005e5a14723f */ /* 0x000f5e0000000014 */
[----:B------:R-:W-:-:S01]  /*3470*/  NOP ;  /* 0x0000000000007918 */ /* 0x000fc20000000000 */
[----:B------:R1:W5:Y:S02]  /*3480*/  DMMA.8x8x4 R24, R90, R92, R24 ;  /* 0x0000005c5a18723f */ /* 0x0003640000000018 */
[----:B-1----:R-:W-:Y:S01]  /*3490*/  LDS.128 R88, [R2+UR15+0x3080] ;  /* 0x0030800f02587984 */ /* 0x002fe20008000c00 */
[----:B------:R-:W-:-:S13]  /*34a0*/  DEPBAR.LE SB5, 0x9 ;  /* 0x0000d2400000791a */ /* 0x000fda0000000000 */
[----:B----4-:R-:W-:Y:S01]  /*34b0*/  DMMA.8x8x4 R4, R76, R68, R4 ;  /* 0x000000444c04723f */ /* 0x010fe20000000004 */
[----:B------:R-:W-:-:S15]  /*34c0*/  DEPBAR.LE SB5, 0x8 ;  /* 0x0000d2000000791a */ /* 0x000fde0000000000 */
[----:B------:R-:W-:Y:S01]  /*34d0*/  DMMA.8x8x4 R32, R78, R68, R32 ;  /* 0x000000444e20723f */ /* 0x000fe20000000020 */
[----:B------:R-:W-:-:S15]  /*34e0*/  DEPBAR.LE SB5, 0x7 ;  /* 0x0000d1c00000791a */ /* 0x000fde0000000000 */
[----:B------:R-:W-:Y:S01]  /*34f0*/  DMMA.8x8x4 R36, R100, R68, R36 ;  /* 0x000000446424723f */ /* 0x000fe20000000024 */
[----:B------:R-:W-:-:S15]  /*3500*/  DEPBAR.LE SB5, 0x6 ;  /* 0x0000d1800000791a */ /* 0x000fde0000000000 */
[----:B------:R1:W-:Y:S02]  /*3510*/  DMMA.8x8x4 R96, R102, R68, R96 ;  /* 0x000000446660723f */ /* 0x0003e40000000060 */
[----:B-1----:R-:W-:-:S04]  /*3520*/  LOP3.LUT R68, R134, 0x4, RZ, 0xc0, !PT ;  /* 0x0000000486447812 */ /* 0x002fc800078ec0ff */
[----:B------:R-:W-:-:S04]  /*3530*/  SHF.R.U32.HI R68, RZ, 0x2, R68 ;  /* 0x00000002ff447819 */ /* 0x000fc80000011644 */
[----:B------:R-:W-:-:S06]  /*3540*/  ISETP.NE.U32.AND P3, PT, R68, RZ, PT ;  /* 0x000000ff4400720c */ /* 0x000fcc0003f65070 */
[----:B------:R-:W5:-:S15]  /*3550*/  DMMA.8x8x4 R40, R108, R86, R40 ;  /* 0x000000566c28723f */ /* 0x000f5e0000000028 */
[----:B------:R-:W-:-:S01]  /*3560*/  NOP ;  /* 0x0000000000007918 */ /* 0x000fc20000000000 */
[----:B------:R-:W5:-:S15]  /*3570*/  DMMA.8x8x4 R44, R108, R92, R44 ;  /* 0x0000005c6c2c723f */ /* 0x000f5e000000002c */
[----:B------:R-:W-:-:S01]  /*3580*/  NOP ;  /* 0x0000000000007918 */ /* 0x000fc20000000000 */
[----:B------:R-:W5:-:S15]  /*3590*/  DMMA.8x8x4 R48, R108, R94, R48 ;  /* 0x0000005e6c30723f */ /* 0x000f5e0000000030 */
[----:B------:R-:W-:-:S01]  /*35a0*/  NOP ;  /* 0x0000000000007918 */ /* 0x000fc20000000000 */
[----:B------:R-:W5:-:S15]  /*35b0*/  DMMA.8x8x4 R52, R110, R94, R52 ;  /* 0x0000005e6e34723f */ /* 0x000f5e0000000034 */
[----:B------:R-:W-:-:S01]  /*35c0*/  NOP ;  /* 0x0000000000007918 */ /* 0x000fc20000000000 */
[----:B------:R1:W5:Y:S02]  /*35d0*/  DMMA.8x8x4 R56, R110, R92, R56 ;  /* 0x0000005c6e38723f */ /* 0x0003640000000038 */
[----:B-1----:R-:W-:-:S14]  /*35e0*/  LDS.128 R92, [R0+UR14+0x1880] ;  /* 0x0018800e005c7984 */ /* 0x002fdc0008000c00 */
[----:B------:R1:W5:Y:S02]  /*35f0*/  DMMA.8x8x4 R60, R110, R86, R60 ;  /* 0x000000566e3c723f */ /* 0x000364000000003c */
[----:B-1----:R-:W-:Y:S01]  /*3600*/  LDS.128 R84, [R0+UR14+0x1800] ;  /* 0x0018000e00547984 */ /* 0x002fe20008000c00 */
[----:B------:R-:W-:Y:S02]  /*3610*/  UIADD3 UR14, UR17, -0x8000, URZ ;  /* 0xffff8000110e7890 */ /* 0x000fe4000fffe03f */
[----:B------:R-:W-:-:S07]  /*3620*/  @UP1 UIADD3 UR14, UR17, 0x4000, URZ ;  /* 0x00004000110e1890 */ /* 0x000fce000fffe03f */
[----:B------:R-:W-:Y:S01]  /*3630*/  UMOV UR17, UR14 ;  /* 0x0000000e00117c82 */ /* 0x000fe20008000000 */
[----:B------:R-:W-:Y:S01]  /*3640*/  UMOV UR14, UR9 ;  /* 0x00000009000e7c82 */ /* 0x000fe20008000000 */
[----:B------:R-:W-:-:S04]  /*3650*/  DEPBAR.LE SB5, 0xb ;  /* 0x0000d2c00000791a */ /* 0x000fc80000000000 */
[----:B------:R-:W5:Y:S01]  /*3660*/  DMMA.8x8x4 R8, R76, R70, R8 ;  /* 0x000000464c08723f */ /* 0x000f620000000008 */
[----:B------:R-:W-:-:S15]  /*3670*/  DEPBAR.LE SB5, 0xb ;  /* 0x0000d2c00000791a */ /* 0x000fde0000000000 */
        /* <DEDUP_REMOVED lines=8> */
[----:B------:R1:W5:Y:S02]  /*3700*/  DMMA.8x8x4 R24, R78, R72, R24 ;  /* 0x000000484e18723f */ /* 0x0003640000000018 */
[----:B-1----:R-:W1:Y:S01]  /*3710*/  LDS.128 R76, [R2+UR15+0x3000] ;  /* 0x0030000f024c7984 */ /* 0x002e620008000c00 */
[----:B------:R-:W-:Y:S02]  /*3720*/  UIADD3 UR15, UR20, -0x4000, URZ ;  /* 0xffffc000140f7890 */ /* 0x000fe4000fffe03f */
[----:B------:R-:W-:Y:S01]  /*3730*/  @UP1 UIADD3 UR15, UR20, 0x2000, URZ ;  /* 0x00002000140f1890 */ /* 0x000fe2000fffe03f */
[----:B------:R-:W-:Y:S01]  /*3740*/  @!PT LDS RZ, [RZ] ;  /* 0x00000000fffff984 */ /* 0x000fe20000000800 */
[----:B------:R-:W-:Y:S01]  /*3750*/  @!PT LDS RZ, [RZ] ;  /* 0x00000000fffff984 */ /* 0x000fe20000000800 */
[----:B------:R-:W-:Y:S01]  /*3760*/  @!PT LDS RZ, [RZ] ;  /* 0x00000000fffff984 */ /* 0x000fe20000000800 */
[----:B------:R-:W-:Y:S04]  /*3770*/  @P5 LDGSTS.E.LTC128B.64 [R64+0x200], desc[UR18][R106.64+0x200] ;  /* 0x002002006a405fae */ /* 0x000fe8000b921b52 */
[----:B------:R-:W-:Y:S02]  /*3780*/  @P4 LDGSTS.E.LTC128B.64 [R64+0x280], desc[UR18][R106.64+0x280] ;  /* 0x002802806a404fae */ /* 0x000fe4000b921b52 */
[----:B------:R-:W-:Y:S01]  /*3790*/  UMOV UR20, UR15 ;  /* 0x0000000f00147c82 */ /* 0x000fe20008000000 */
[----:B------:R-:W-:Y:S01]  /*37a0*/  UMOV UR15, UR8 ;  /* 0x00000008000f7c82 */ /* 0x000fe20008000000 */
[----:B------:R-:W-:Y:S01]  /*37b0*/  @P3 LDGSTS.E.LTC128B.64 [R65+0x100], desc[UR18][R104.64+0x100] ;  /* 0x0010010068413fae */ /* 0x000fe2000b921b52 */
[----:B------:R-:W-:-:S04]  /*37c0*/  DEPBAR.LE SB5, 0xb ;  /* 0x0000d2c00000791a */ /* 0x000fc80000000000 */
[----:B------:R-:W5:Y:S01]  /*37d0*/  DMMA.8x8x4 R40, R100, R70, R40 ;  /* 0x000000466428723f */ /* 0x000f620000000028 */
[----:B------:R-:W-:Y:S01]  /*37e0*/  @P2 LDGSTS.E.LTC128B.64 [R64+0x300], desc[UR18][R106.64+0x300] ;  /* 0x003003006a402fae */ /* 0x000fe2000b921b52 */
[C---:B------:R-:W-:Y:S01]  /*37f0*/  ISETP.NE.AND P2, PT, R83.reuse, 0x2, PT ;  /* 0x000000025300780c */ /* 0x040fe20003f45270 */
[----:B------:R-:W-:Y:S02]  /*3800*/  VIADD R83, R83, 0xffffffff ;  /* 0xffffffff53537836 */ /* 0x000fe40000000000 */
[----:B------:R-:W-:Y:S01]  /*3810*/  @P1 LDGSTS.E.LTC128B.64 [R64+0x380], desc[UR18][R106.64+0x380] ;  /* 0x003803806a401fae */ /* 0x000fe2000b921b52 */
[----:B------:R-:W-:Y:S02]  /*3820*/  SEL R135, R135, RZ, P2 ;  /* 0x000000ff87877207 */ /* 0x000fe40001000000 */
[----:B------:R-:W-:Y:S01]  /*3830*/  ISETP.GT.AND P1, PT, R83, -0x1, PT ;  /* 0xffffffff5300780c */ /* 0x000fe20003f24270 */
[----:B------:R2:W-:Y:S01]  /*3840*/  @P0 LDGSTS.E.LTC128B.64 [R65+0x180], desc[UR18][R104.64+0x180] ;  /* 0x0018018068410fae */ /* 0x0005e2000b921b52 */
[----:B------:R-:W-:-:S02]  /*3850*/  IADD3 R80, P0, R106, UR6, RZ ;  /* 0x000000066a507c10 */ /* 0x000fc4000ff1e0ff */
[----:B------:R-:W-:Y:S01]  /*3860*/  SEL R134, R134, RZ, P2 ;  /* 0x000000ff86867207 */ /* 0x000fe20001000000 */
[----:B------:R-:W0:Y:S01]  /*3870*/  LDGDEPBAR ;  /* 0x00000000000079af */ /* 0x000e220000000000 */
[----:B------:R-:W-:Y:S01]  /*3880*/  IADD3.X R3, R107, UR7, RZ, P0, !PT ;  /* 0x000000076b037c10 */ /* 0x000fe200087fe4ff */
[----:B------:R-:W-:-:S04]  /*3890*/  DEPBAR.LE SB5, 0xb ;  /* 0x0000d2c00000791a */ /* 0x000fc80000000000 */
[----:B------:R-:W5:Y:S01]  /*38a0*/  DMMA.8x8x4 R44, R100, R72, R44 ;  /* 0x00000048642c723f */ /* 0x000f62000000002c */
[----:B------:R-:W-:-:S04]  /*38b0*/  IADD3 R82, P0, R104, UR4, RZ ;  /* 0x0000000468527c10 */ /* 0x000fc8000ff1e0ff */
[----:B------:R-:W-:Y:S01]  /*38c0*/  IADD3.X R81, R105, UR5, RZ, P0, !PT ;  /* 0x0000000569517c10 */ /* 0x000fe200087fe4ff */
[----:B------:R-:W-:-:S10]  /*38d0*/  DEPBAR.LE SB5, 0xb ;  /* 0x0000d2c00000791a */ /* 0x000fd40000000000 */
[----:B------:R-:W5:Y:S01]  /*38e0*/  DMMA.8x8x4 R48, R100, R74, R48 ;  /* 0x0000004a6430723f */ /* 0x000f620000000030 */
[----:B------:R-:W-:-:S04]  /*38f0*/  DEPBAR.LE SB0, 0x1 ;  /* 0x000080400000791a */ /* 0x000fc80000000000 */
[----:B------:R-:W-:-:S11]  /*3900*/  DEPBAR.LE SB5, 0xb ;  /* 0x0000d2c00000791a */ /* 0x000fd60000000000 */
[----:B------:R-:W5:Y:S01]  /*3910*/  DMMA.8x8x4 R52, R102, R74, R52 ;  /* 0x0000004a6634723f */ /* 0x000f620000000034 */
[----:B------:R-:W-:-:S15]  /*3920*/  DEPBAR.LE SB5, 0xb ;  /* 0x0000d2c00000791a */ /* 0x000fde0000000000 */
[----:B------:R-:W5:Y:S01]  /*3930*/  DMMA.8x8x4 R56, R102, R72, R56 ;  /* 0x000000486638723f */ /* 0x000f620000000038 */
[----:B------:R-:W-:Y:S06]  /*3940*/  BAR.SYNC.DEFER_BLOCKING 0x0 ;  /* 0x0000000000007b1d */ /* 0x000fec0000010000 */
[----:B------:R-:W-:-:S09]  /*3950*/  DEPBAR.LE SB5, 0xb ;  /* 0x0000d2c00000791a */ /* 0x000fd20000000000 */
[----:B------:R3:W5:Y:S02]  /*3960*/  DMMA.8x8x4 R60, R102, R70, R60 ;  /* 0x00000046663c723f */ /* 0x000764000000003c */
[----:B---3--:R3:W2:Y:S04]  /*3970*/  LDS.128 R100, [R2+UR8] ;  /* 0x0000000802647984 */ /* 0x0086a80008000c00 */
[----:B------:R3:W2:Y:S10]  /*3980*/  LDS.128 R72, [R0+UR9] ;  /* 0x0000000900487984 */ /* 0x0006b40008000c00 */
[----:B-1----:R-:W5:Y:S01]  /*3990*/  DMMA.8x8x4 R4, R76, R84, R4 ;  /* 0x000000544c04723f */ /* 0x002f620000000004 */
[----:B------:R3:W1:Y:S01]  /*39a0*/  LDS.128 R68, [R0+UR9+0x80] ;  /* 0x0000800900447984 */ /* 0x0006620008000c00 */
[----:B------:R-:W-:-:S14]  /*39b0*/  DEPBAR.LE SB5, 0xc ;  /* 0x0000d3000000791a */ /* 0x000fdc0000000000 */
[----:B------:R-:W5:Y:S01]  /*39c0*/  DMMA.8x8x4 R8, R76, R86, R8 ;  /* 0x000000564c08723f */ /* 0x000f620000000008 */
[----:B------:R-:W-:-:S15]  /*39d0*/  DEPBAR.LE SB5, 0xc ;  /* 0x0000d3000000791a */ /* 0x000fde0000000000 */
[----:B------:R-:W5:Y:S01]  /*39e0*/  DMMA.8x8x4 R12, R76, R92, R12 ;  /* 0x0000005c4c0c723f */ /* 0x000f62000000000c */
[----:B------:R-:W-:-:S15]  /*39f0*/  DEPBAR.LE SB5, 0xc ;  /* 0x0000d3000000791a */ /* 0x000fde0000000000 */
[----:B------:R-:W5:Y:S01]  /*3a00*/  DMMA.8x8x4 R16, R76, R94, R16 ;  /* 0x0000005e4c10723f */ /* 0x000f620000000010 */
[----:B------:R-:W-:-:S15]  /*3a10*/  DEPBAR.LE SB5, 0xc ;  /* 0x0000d3000000791a */ /* 0x000fde0000000000 */
[----:B------:R-:W5:-:S15]  /*3a20*/  DMMA.8x8x4 R28, R78, R86, R28 ;  /* 0x000000564e1c723f */ /* 0x000f5e000000001c */
[----:B------:R-:W-:-:S01]  /*3a30*/  NOP ;  /* 0x0000000000007918 */ /* 0x000fc20000000000 */
[----:B------:R-:W5:Y:S01]  /*3a40*/  DMMA.8x8x4 R32, R78, R84, R32 ;  /* 0x000000544e20723f */ /* 0x000f620000000020 */
[----:B------:R-:W-:-:S15]  /*3a50*/  DEPBAR.LE SB5, 0xd ;  /* 0x0000d3400000791a */ /* 0x000fde0000000000 */
[----:B------:R-:W5:Y:S01]  /*3a60*/  DMMA.8x8x4 R20, R78, R94, R20 ;  /* 0x0000005e4e14723f */ /* 0x000f620000000014 */
[----:B------:R-:W-:-:S15]  /*3a70*/  DEPBAR.LE SB5, 0xd ;  /* 0x0000d3400000791a */ /* 0x000fde0000000000 */
[----:B------:R4:W5:Y:S02]  /*3a80*/  DMMA.8x8x4 R24, R78, R92, R24 ;  /* 0x0000005c4e18723f */ /* 0x0009640000000018 */
[----:B----4-:R3:W1:-:S14]  /*3a90*/  LDS.128 R76, [R2+UR8+0x80] ;  /* 0x00008008024c7984 */ /* 0x01065c0008000c00 */
[----:B------:R3:W5:Y:S01]  /*3aa0*/  DMMA.8x8x4 R36, R88, R84, R36 ;  /* 0x000000545824723f */ /* 0x0007620000000024 */
[----:B------:R-:W-:-:S15]  /*3ab0*/  DEPBAR.LE SB5, 0xe ;  /* 0x0000d3800000791a */ /* 0x000fde0000000000 */
        /* <DEDUP_REMOVED lines=10> */
[----:B------:R3:W5:-:S15]  /*3b60*/  DMMA.8x8x4 R60, R90, R86, R60 ;  /* 0x000000565a3c723f */ /* 0x00075e000000003c */
[----:B------:R-:W-:-:S01]  /*3b70*/  NOP ;  /* 0x0000000000007918 */ /* 0x000fc20000000000 */
[----:B--2---:R3:W5:Y:S02]  /*3b80*/  DMMA.8x8x4 R64, R90, R84, R96 ;  /* 0x000000545a40723f */ /* 0x0047640000000060 */
[----:B-1-3--:R-:W-:Y:S05]  /*3b90*/  @P1 BRA `(.L_x_4) ;  /* 0xfffffff000801947 */ /* 0x00afea000383ffff */
.L_x_3:
[----:B------:R-:W0:Y:S01]  /*3ba0*/  LDGDEPBAR ;  /* 0x00000000000079af */ /* 0x000e220000000000 */
[----:B------:R-:W-:Y:S02]  /*3bb0*/  ULDC.64 UR4, c[0x0][0x350] ;  /* 0x0000d40000047ab9 */ /* 0x000fe40000000a00 */
[----:B------:R-:W-:Y:S01]  /*3bc0*/  ISETP.NE.U32.AND P0, PT, RZ, UR4, PT ;  /* 0x00000004ff007c0c */ /* 0x000fe2000bf05070 */
[----:B------:R-:W0:Y:S03]  /*3bd0*/  LDGDEPBAR ;  /* 0x00000000000079af */ /* 0x000e260000000000 */
[----:B------:R-:W-:Y:S01]  /*3be0*/  ISETP.NE.AND.EX P0, PT, RZ, UR5, PT, P0 ;  /* 0x00000005ff007c0c */ /* 0x000fe2000bf05300 */
[----:B------:R-:W-:-:S04]  /*3bf0*/  DEPBAR.LE SB0, 0x0 ;  /* 0x000080000000791a */ /* 0x000fc80000000000 */
[----:B------:R-:W-:Y:S08]  /*3c00*/  BAR.SYNC.DEFER_BLOCKING 0x0 ;  /* 0x0000000000007b1d */ /* 0x000ff00000010000 */
[----:B------:R-:W-:Y:S05]  /*3c10*/  @!P0 BRA `(.L_x_5) ;  /* 0x00000000001c8947 */ /* 0x000fea0003800000 */
[----:B------:R-:W2:Y:S02]  /*3c20*/  LDC.64 R114, c[0x0][0x350] ;  /* 0x0000d400ff727b82 */ /* 0x000ea40000000a00 */
[----:B--2---:R-:W2:Y:S02]  /*3c30*/  LDG.E.64 R114, desc[UR18][R114.64] ;  /* 0x0000001272727981 */ /* 0x004ea4000c1e1b00 */
[----:B--2---:R-:W-:-:S04]  /*3c40*/  ISETP.NE.U32.AND P0, PT, R114, RZ, PT ;  /* 0x000000ff7200720c */ /* 0x004fc80003f05070 */
[----:B------:R-:W-:-:S13]  /*3c50*/  ISETP.NE.AND.EX P0, PT, R115, RZ, PT, P0 ;  /* 0x000000ff7300720c */ /* 0x000fda0003f05300 */
[----:B------:R-:W-:Y:S05]  /*3c60*/  @!P0 BRA `(.L_x_5) ;  /* 0x0000000000088947 */ /* 0x000fea0003800000 */
[----:B------:R-:W4:Y:S01]  /*3c70*/  LD.E.64 R114, desc[UR18][R114.64] ;  /* 0x0000001272727980 */ /* 0x000f22000c101b00 */
[----:B------:R-:W-:Y:S05]  /*3c80*/  BRA `(.L_x_6) ;  /* 0x00000000001c7947 */ /* 0x000fea0003800000 */
.L_x_5:
[----:B------:R-:W-:Y:S01]  /*3c90*/  ULDC.64 UR4, c[0x0][0x340] ;  /* 0x0000d00000047ab9 */ /* 0x000fe20000000a00 */
[----:B------:R-:W2:Y:S01]  /*3ca0*/  LDC.64 R114, c[0x0][0x330] ;  /* 0x0000cc00ff727b82 */ /* 0x000ea20000000a00 */
[----:B------:R-:W-:-:S04]  /*3cb0*/  ISETP.NE.U32.AND P0, PT, RZ, UR4, PT ;  /* 0x00000004ff007c0c */ /* 0x000fc8000bf05070 */
[----:B------:R-:W-:-:S13]  /*3cc0*/  ISETP.NE.AND.EX P0, PT, RZ, UR5, PT, P0 ;  /* 0x00000005ff007c0c */ /* 0x000fda000bf05300 */
[----:B------:R-:W-:Y:S05]  /*3cd0*/  @!P0 BRA `(.L_x_6) ;  /* 0x0000000000088947 */ /* 0x000fea0003800000 */
[----:B--2---:R-:W2:Y:S02]  /*3ce0*/  LDC.64 R114, c[0x0][0x340] ;  /* 0x0000d000ff727b82 */ /* 0x004ea40000000a00 */
[----:B--2---:R-:W4:Y:S02]  /*3cf0*/  LDG.E.64 R114, desc[UR18][R114.64] ;  /* 0x0000001272727981 */ /* 0x004f24000c1e1b00 */
.L_x_6:
[----:B------:R-:W-:Y:S02]  /*3d00*/  ULDC.64 UR4, c[0x0][0x358] ;  /* 0x0000d60000047ab9 */ /* 0x000fe40000000a00 */
[----:B------:R-:W-:-:S04]  /*3d10*/  ISETP.NE.U32.AND P0, PT, RZ, UR4, PT ;  /* 0x00000004ff007c0c */ /* 0x000fc8000bf05070 */
[----:B------:R-:W-:-:S13]  /*3d20*/  ISETP.NE.AND.EX P0, PT, RZ, UR5, PT, P0 ;  /* 0x00000005ff007c0c */ /* 0x000fda000bf05300 */
[----:B------:R-:W-:Y:S05]  /*3d30*/  @!P0 BRA `(.L_x_7) ;  /* 0x00000000001c8947 */ /* 0x000fea0003800000 */
[----:B------:R-:W1:Y:S02]  /*3d40*/  LDC.64 R112, c[0x0][0x358] ;  /* 0x0000d600ff707b82 */ /* 0x000e640000000a00 */
[----:B-1----:R-:W3:Y:S02]  /*3d50*/  LDG.E.64 R112, desc[UR18][R112.64] ;  /* 0x0000001270707981 */ /* 0x002ee4000c1e1b00 */
[----:B---3--:R-:W-:-:S04]  /*3d60*/  ISETP.NE.U32.AND P0, PT, R112, RZ, PT ;  /* 0x000000ff7000720c */ /* 0x008fc80003f05070 */
[----:B------:R-:W-:-:S13]  /*3d70*/  ISETP.NE.AND.EX P0, PT, R113, RZ, PT, P0 ;  /* 0x000000ff7100720c */ /* 0x000fda0003f05300 */
[----:B------:R-:W-:Y:S05]  /*3d80*/  @!P0 BRA `(.L_x_7) ;  /* 0x0000000000088947 */ /* 0x000fea0003800000 */
[----:B------:R-:W4:Y:S01]  /*3d90*/  LD.E.64 R112, desc[UR18][R112.64] ;  /* 0x0000001270707980 */ /* 0x000f22000c101b00 */
[----:B------:R-:W-:Y:S05]  /*3da0*/  BRA `(.L_x_8) ;  /* 0x00000000001c7947 */ /* 0x000fea0003800000 */
.L_x_7:
[----:B------:R-:W-:Y:S01]  /*3db0*/  ULDC.64 UR4, c[0x0][0x348] ;  /* 0x0000d20000047ab9 */ /* 0x000fe20000000a00 */
[----:B------:R-:W1:Y:S01]  /*3dc0*/  LDC.64 R112, c[0x0][0x338] ;  /* 0x0000ce00ff707b82 */ /* 0x000e620000000a00 */
[----:B------:R-:W-:-:S04]  /*3dd0*/  ISETP.NE.U32.AND P0, PT, RZ, UR4, PT ;  /* 0x00000004ff007c0c */ /* 0x000fc8000bf05070 */
[----:B------:R-:W-:-:S13]  /*3de0*/  ISETP.NE.AND.EX P0, PT, RZ, UR5, PT, P0 ;  /* 0x00000005ff007c0c */ /* 0x000fda000bf05300 */
[----:B------:R-:W-:Y:S05]  /*3df0*/  @!P0 BRA `(.L_x_8) ;  /* 0x0000000000088947 */ /* 0x000fea0003800000 */
[----:B-1----:R-:W1:Y:S02]  /*3e00*/  LDC.64 R112, c[0x0][0x348] ;  /* 0x0000d200ff707b82 */ /* 0x002e640000000a00 */
[----:B-1----:R-:W4:Y:S02]  /*3e10*/  LDG.E.64 R112, desc[UR18][R112.64] ;  /* 0x0000001270707981 */ /* 0x002f24000c1e1b00 */
.L_x_8:
[----:B------:R-:W2:Y:S01]  /*3e20*/  S2UR UR5, SR_CTAID.Y ;  /* 0x00000000000579c3 */ /* 0x000ea20000002600 */
[----:B------:R-:W-:Y:S01]  /*3e30*/  IMAD.MOV.U32 R71, RZ, RZ, -0x1 ;  /* 0xffffffffff477424 */ /* 0x000fe200078e00ff */
[----:B------:R-:W-:Y:S01]  /*3e40*/  ULDC UR6, c[0x0][0x228] ;  /* 0x00008a0000067ab9 */ /* 0x000fe20000000800 */
[----:B-1----:R-:W-:-:S03]  /*3e50*/  MOV R78, 0xffffffff ;  /* 0xffffffff004e7802 */ /* 0x002fc60000000f00 */
[----:B---3--:R-:W-:Y:S02]  /*3e60*/  SHF.L.U32 R94, R71, UR6, RZ ;  /* 0x00000006475e7c19 */ /* 0x008fe400080006ff */
[----:B------:R-:W1:Y:S08]  /*3e70*/  S2UR UR4, SR_CTAID.X ;  /* 0x00000000000479c3 */ /* 0x000e700000002500 */
[----:B------:R-:W3:Y:S08]  /*3e80*/  LDC R0, c[0x0][0x360] ;  /* 0x0000d800ff007b82 */ /* 0x000ef00000000800 */
[----:B------:R-:W3:Y:S01]  /*3e90*/  LDC R73, c[0x0][0x21c] ;  /* 0x00008700ff497b82 */ /* 0x000ee20000000800 */
[----:B--2---:R-:W-:-:S07]  /*3ea0*/  USHF.L.U32 UR5, UR5, UR6, URZ ;  /* 0x0000000605057299 */ /* 0x004fce000800063f */
[----:B------:R-:W2:Y:S01]  /*3eb0*/  LDC.64 R110, c[0x0][0x3b0] ;  /* 0x0000ec00ff6e7b82 */ /* 0x000ea20000000a00 */
[----:B-1----:R-:W-:Y:S01]  /*3ec0*/  LOP3.LUT R94, R94, UR4, RZ, 0xc, !PT ;  /* 0x000000045e5e7c12 */ /* 0x002fe2000f8e0cff */
[----:B------:R-:W-:-:S04]  /*3ed0*/  USHF.R.S32.HI UR4, URZ, UR6, UR4 ;  /* 0x000000063f047299 */ /* 0x000fc80008011404 */
[----:B------:R-:W-:Y:S02]  /*3ee0*/  VIADD R94, R94, UR5 ;  /* 0x000000055e5e7c36 */ /* 0x000fe40008000000 */
[----:B------:R-:W1:Y:S01]  /*3ef0*/  LDC R3, c[0x0][0x384] ;  /* 0x0000e100ff037b82 */ /* 0x000e620000000800 */
[----:B---3--:R-:W-:-:S07]  /*3f00*/  ISETP.NE.AND P0, PT, R0, RZ, PT ;  /* 0x000000ff0000720c */ /* 0x008fce0003f05270 */
[----:B------:R-:W3:Y:S01]  /*3f10*/  LDC R68, c[0x0][0x388] ;  /* 0x0000e200ff447b82 */ /* 0x000ee20000000800 */
[----:B------:R-:W-:Y:S01]  /*3f20*/  IMAD R73, R94, R73, UR4 ;  /* 0x000000045e497e24 */ /* 0x000fe2000f8e0249 */
[----:B------:R-:W-:Y:S02]  /*3f30*/  ULDC UR4, c[0x0][0x380] ;  /* 0x0000e00000047ab9 */ /* 0x000fe40000000800 */
[----:B------:R-:W-:-:S04]  /*3f40*/  MOV R2, UR4 ;  /* 0x0000000400027c02 */ /* 0x000fc80008000f00 */
[----:B------:R-:W1:Y:S01]  /*3f50*/  LDC R69, c[0x0][0x38c] ;  /* 0x0000e300ff457b82 */ /* 0x000e620000000800 */
[----:B--2---:R-:W-:Y:S01]  /*3f60*/  IMAD.WIDE R110, R73, 0x4, R110 ;  /* 0x00000004496e7825 */ /* 0x004fe200078e026e */
[----:B------:R-:W-:Y:S06]  /*3f70*/  @!P0 BRA `(.L_x_9) ;  /* 0x0000000000b48947 */ /* 0x000fec0003800000 */
[----:B------:R-:W-:-:S05]  /*3f80*/  VIADDMNMX.U32 R70, R0, R71, 0x2, PT ;  /* 0x0000000200467446 */ /* 0x000fca0003800047 */
[----:B------:R-:W-:-:S04]  /*3f90*/  IMAD.SHL.U32 R70, R70, 0x4, RZ ;  /* 0x0000000446467824 */ /* 0x000fc800078e00ff */
[----:B------:R-:W2:Y:S02]  /*3fa0*/  LDC R72, c[0x2][R70] ;  /* 0x0080000046487b82 */ /* 0x000ea40000000800 */
[----:B--2---:R-:W-:-:S04]  /*3fb0*/  SHF.R.S32.HI R73, RZ, 0x1f, R72 ;  /* 0x0000001fff497819 */ /* 0x004fc80000011448 */
.L_x_339:
[----:B------:R-:W-:Y:S05]  /*3fc0*/  BRX R72 -0x3fd0                                                                                                                                                                                                                                                                                                                                                                                                                                                                                                                                                                                                                                                                                                                                                                                                                                                                                                                                                                                                                                                                                                                                                                                                                                                                                                                                                                                                                                                                                                                                                                                                   (*"BRANCH_TARGETS .L_x_340,.L_x_341,.L_x_342"*) ;  /* 0xffffffc0480c7949 */ /* 0x000fea000383ffff */
.L_x_342:
[----:B------:R-:W-:-:S13]  /*3fd0*/  ISETP.NE.AND P0, PT, R0, 0x3, PT ;  /* 0x000000030000780c */ /* 0x000fda0003f05270 */
[----:B------:R-:W-:Y:S05]  /*3fe0*/  @P0 BRA `(.L_x_10) ;  /* 0x0000000000c40947 */ /* 0x000fea0003800000 */
[----:B------:R-:W2:Y:S01]  /*3ff0*/  S2R R2, SR_CTAID.Z ;  /* 0x0000000000027919 */ /* 0x000ea20000002700 */
[----:B-1-3--:R-:W2:Y:S08]  /*4000*/  LDC.64 R68, c[0x0][0x388] ;  /* 0x0000e200ff447b82 */ /* 0x00aeb00000000a00 */
[----:B------:R-:W1:Y:S01]  /*4010*/  LDC.64 R70, c[0x0][0x380] ;  /* 0x0000e000ff467b82 */ /* 0x000e620000000a00 */
[----:B--2---:R-:W-:-:S04]  /*4020*/  IMAD.WIDE R68, R2, 0x8, R68 ;  /* 0x0000000802447825 */ /* 0x004fc800078e0244 */
[----:B-1----:R-:W-:Y:S02]  /*4030*/  IMAD.WIDE R70, R2, 0x8, R70 ;  /* 0x0000000802467825 */ /* 0x002fe400078e0246 */
[----:B------:R-:W4:Y:S04]  /*4040*/  LDG.E.64 R68, desc[UR18][R68.64] ;  /* 0x0000001244447981 */ /* 0x000f28000c1e1b00 */
[----:B------:R2:W4:Y:S01]  /*4050*/  LDG.E.64 R2, desc[UR18][R70.64] ;  /* 0x0000001246027981 */ /* 0x000522000c1e1b00 */
[----:B------:R-:W-:Y:S05]  /*4060*/  BRA `(.L_x_10) ;  /* 0x0000000000a47947 */ /* 0x000fea0003800000 */
.L_x_340:
[----:B------:R-:W2:Y:S01]  /*4070*/  S2R R72, SR_CTAID.Z ;  /* 0x0000000000487919 */ /* 0x000ea20000002700 */
[----:B------:R-:W2:Y:S08]  /*4080*/  LDC.64 R70, c[0x0][0x3a8] ;  /* 0x0000ea00ff467b82 */ /* 0x000eb00000000a00 */
[----:B-1-3--:R-:W1:Y:S01]  /*4090*/  LDC.64 R68, c[0x0][0x388] ;  /* 0x0000e200ff447b82 */ /* 0x00ae620000000a00 */
[----:B--2---:R-:W-:Y:S01]  /*40a0*/  SHF.R.S32.HI R73, RZ, 0x1f, R72 ;  /* 0x0000001fff497819 */ /* 0x004fe20000011448 */
[----:B------:R-:W-:-:S04]  /*40b0*/  IMAD.WIDE.U32 R74, R72, R70, RZ ;  /* 0x00000046484a7225 */ /* 0x000fc800078e00ff */
[----:B------:R-:W-:Y:S01]  /*40c0*/  IMAD R73, R73, R70, RZ ;  /* 0x0000004649497224 */ /* 0x000fe200078e02ff */
[----:B-1----:R-:W-:-:S03]  /*40d0*/  LEA R68, P0, R74, R68, 0x3 ;  /* 0x000000444a447211 */ /* 0x002fc600078018ff */
[----:B------:R-:W-:-:S05]  /*40e0*/  IMAD R71, R72, R71, R73 ;  /* 0x0000004748477224 */ /* 0x000fca00078e0249 */
[----:B------:R-:W-:-:S04]  /*40f0*/  IADD3 R70, R75, R71, RZ ;  /* 0x000000474b467210 */ /* 0x000fc80007ffe0ff */
[----:B------:R-:W-:Y:S01]  /*4100*/  LEA.HI.X R69, R74, R69, R70, 0x3, P0 ;  /* 0x000000454a457211 */ /* 0x000fe200000f1c46 */
[----:B------:R-:W-:Y:S06]  /*4110*/  BRA `(.L_x_10) ;  /* 0x0000000000787947 */ /* 0x000fec0003800000 */
.L_x_341:
[----:B------:R-:W2:Y:S01]  /*4120*/  S2R R75, SR_CTAID.Z ;  /* 0x00000000004b7919 */ /* 0x000ea20000002700 */
[----:B------:R-:W2:Y:S08]  /*4130*/  LDC.64 R72, c[0x0][0x3a0] ;  /* 0x0000e800ff487b82 */ /* 0x000eb00000000a00 */
[----:B------:R-:W2:Y:S08]  /*4140*/  LDC.64 R70, c[0x0][0x3a8] ;  /* 0x0000ea00ff467b82 */ /* 0x000eb00000000a00 */
[----:B-1----:R-:W1:Y:S08]  /*4150*/  LDC.64 R2, c[0x0][0x380] ;  /* 0x0000e000ff027b82 */ /* 0x002e700000000a00 */
[----:B---3--:R-:W3:Y:S01]  /*4160*/  LDC.64 R68, c[0x0][0x388] ;  /* 0x0000e200ff447b82 */ /* 0x008ee20000000a00 */
[----:B--2---:R-:W-:Y:S01]  /*4170*/  SHF.R.S32.HI R77, RZ, 0x1f, R75 ;  /* 0x0000001fff4d7819 */ /* 0x004fe2000001144b */
[----:B------:R-:W-:-:S04]  /*4180*/  IMAD.WIDE.U32 R82, R75, R72, RZ ;  /* 0x000000484b527225 */ /* 0x000fc800078e00ff */
[C---:B------:R-:W-:Y:S02]  /*4190*/  IMAD R76, R77.reuse, R72, RZ ;  /* 0x000000484d4c7224 */ /* 0x040fe400078e02ff */
[-C--:B------:R-:W-:Y:S02]  /*41a0*/  IMAD R74, R77, R70.reuse, RZ ;  /* 0x000000464d4a7224 */ /* 0x080fe400078e02ff */
[----:B------:R-:W-:Y:S01]  /*41b0*/  IMAD.WIDE.U32 R80, R75, R70, RZ ;  /* 0x000000464b507225 */ /* 0x000fe200078e00ff */
[----:B-1----:R-:W-:-:S03]  /*41c0*/  LEA R2, P1, R82, R2, 0x3 ;  /* 0x0000000252027211 */ /* 0x002fc600078218ff */
[C---:B------:R-:W-:Y:S02]  /*41d0*/  IMAD R73, R75.reuse, R73, R76 ;  /* 0x000000494b497224 */ /* 0x040fe400078e024c */
[----:B------:R-:W-:Y:S01]  /*41e0*/  IMAD R71, R75, R71, R74 ;  /* 0x000000474b477224 */ /* 0x000fe200078e024a */
[----:B---3--:R-:W-:Y:S02]  /*41f0*/  LEA R68, P0, R80, R68, 0x3 ;  /* 0x0000004450447211 */ /* 0x008fe400078018ff */
[----:B------:R-:W-:Y:S02]  /*4200*/  IADD3 R72, R83, R73, RZ ;  /* 0x0000004953487210 */ /* 0x000fe40007ffe0ff */
[----:B------:R-:W-:Y:S02]  /*4210*/  IADD3 R70, R81, R71, RZ ;  /* 0x0000004751467210 */ /* 0x000fe40007ffe0ff */
[----:B------:R-:W-:Y:S02]  /*4220*/  LEA.HI.X R3, R82, R3, R72, 0x3, P1 ;  /* 0x0000000352037211 */ /* 0x000fe400008f1c48 */
[----:B------:R-:W-:Y:S01]  /*4230*/  LEA.HI.X R69, R80, R69, R70, 0x3, P0 ;  /* 0x0000004550457211 */ /* 0x000fe200000f1c46 */
[----:B------:R-:W-:Y:S06]  /*4240*/  BRA `(.L_x_10) ;  /* 0x00000000002c7947 */ /* 0x000fec0003800000 */
.L_x_9:
[----:B------:R-:W2:Y:S02]  /*4250*/  LDC R70, c[0x0][0x224] ;  /* 0x00008900ff467b82 */ /* 0x000ea40000000800 */
[----:B--2---:R-:W-:-:S13]  /*4260*/  ISETP.GE.AND P0, PT, R70, 0x2, PT ;  /* 0x000000024600780c */ /* 0x004fda0003f06270 */
[----:B------:R-:W-:Y:S05]  /*4270*/  @!P0 BRA `(.L_x_10) ;  /* 0x0000000000208947 */ /* 0x000fea0003800000 */
[----:B------:R-:W2:Y:S01]  /*4280*/  S2UR UR4, SR_CTAID.Z ;  /* 0x00000000000479c3 */ /* 0x000ea20000002700 */
[----:B------:R-:W-:Y:S01]  /*4290*/  ISETP.GT.AND P0, PT, R127, RZ, PT ;  /* 0x000000ff7f00720c */ /* 0x000fe20003f04270 */
[----:B------:R-:W-:-:S12]  /*42a0*/  IMAD.MOV.U32 R78, RZ, RZ, -0x1 ;  /* 0xffffffffff4e7424 */ /* 0x000fd800078e00ff */
[----:B------:R1:W3:Y:S04]  /*42b0*/  @!P0 LDG.E.STRONG.GPU R78, desc[UR18][R110.64] ;  /* 0x000000126e4e8981 */ /* 0x0002e8000c1ef900 */
[----:B---3--:R-:W-:Y:S01]  /*42c0*/  @!P0 CCTL.IVALL ;  /* 0x00000000ff00898f */ /* 0x008fe20002000000 */
[----:B--2---:R-:W-:-:S04]  /*42d0*/  ISETP.NE.AND P0, PT, RZ, UR4, PT ;  /* 0x00000004ff007c0c */ /* 0x004fc8000bf05270 */
[----:B----4-:R-:W-:Y:S02]  /*42e0*/  FSEL R112, R112, RZ, !P0 ;  /* 0x000000ff70707208 */ /* 0x010fe40004000000 */
[----:B------:R-:W-:-:S07]  /*42f0*/  FSEL R113, R113, 1.875, !P0 ;  /* 0x3ff0000071717808 */ /* 0x000fce0004000000 */
.L_x_10:
[----:B--2---:R-:W-:Y:S01]  /*4300*/  SHF.R.S32.HI R70, RZ, 0x1f, R127 ;  /* 0x0000001fff467819 */ /* 0x004fe2000001147f */
[----:B------:R-:W2:Y:S01]  /*4310*/  LDC.64 R76, c[0x0][0x2b0] ;  /* 0x0000ac00ff4c7b82 */ /* 0x000ea20000000a00 */
[----:B------:R-:W-:Y:S01]  /*4320*/  ULEA UR11, UR12, UR11, 0x2 ;  /* 0x0000000b0c0b7291 */ /* 0x000fe2000f8e103f */
[----:B------:R-:W-:Y:S01]  /*4330*/  LOP3.LUT R95, R127, 0x3, RZ, 0xc0, !PT ;  /* 0x000000037f5f7812 */ /* 0x000fe200078ec0ff */
[----:B------:R-:W-:Y:S01]  /*4340*/  USHF.L.U32 UR9, UR10, 0x4, URZ ;  /* 0x000000040a097899 */ /* 0x000fe2000800063f */
[CC--:B------:R-:W-:Y:S01]  /*4350*/  LEA.HI R74, R70.reuse, R127.reuse, RZ, 0x5 ;  /* 0x0000007f464a7211 */ /* 0x0c0fe200078f28ff */
[----:B------:R-:W-:Y:S01]  /*4360*/  USHF.L.U32 UR11, UR11, 0x3, URZ ;  /* 0x000000030b0b7899 */ /* 0x000fe2000800063f */
[----:B------:R-:W-:Y:S01]  /*4370*/  LEA.HI R73, R70, R127, RZ, 0x8 ;  /* 0x0000007f46497211 */ /* 0x000fe200078f40ff */
[----:B------:R-:W-:Y:S01]  /*4380*/  UMOV UR7, 0x400 ;  /* 0x0000040000077882 */ /* 0x000fe20000000000 */
[----:B------:R-:W-:Y:S01]  /*4390*/  SHF.R.S32.HI R80, RZ, 0x5, R74 ;  /* 0x00000005ff507819 */ /* 0x000fe2000001144a */
[----:B------:R-:W3:Y:S01]  /*43a0*/  LDC R70, c[0x0][0x224] ;  /* 0x00008900ff467b82 */ /* 0x000ee20000000800 */
[----:B------:R-:W-:Y:S01]  /*43b0*/  SHF.R.S32.HI R73, RZ, 0x8, R73 ;  /* 0x00000008ff497819 */ /* 0x000fe20000011449 */
[----:B------:R-:W-:Y:S01]  /*43c0*/  UIMAD UR9, UR11, 0x22, UR9 ;  /* 0x000000220b0978a4 */ /* 0x000fe2000f8e0209 */
[----:B------:R-:W-:Y:S01]  /*43d0*/  SHF.R.S32.HI R71, RZ, 0x1f, R80 ;  /* 0x0000001fff477819 */ /* 0x000fe20000011450 */
[----:B------:R-:W-:Y:S01]  /*43e0*/  ULDC.64 UR4, c[0x0][0x2b0] ;  /* 0x0000ac0000047ab9 */ /* 0x000fe20000000a00 */
[----:B------:R-:W-:Y:S01]  /*43f0*/  LOP3.LUT R74, R74, 0xffffffe0, RZ, 0xc0, !PT ;  /* 0xffffffe04a4a7812 */ /* 0x000fe200078ec0ff */
[----:B------:R-:W-:Y:S01]  /*4400*/  IMAD.U32 R90, RZ, RZ, UR4 ;  /* 0x00000004ff5a7e24 */ /* 0x000fe2000f8e00ff */
[----:B------:R-:W-:Y:S01]  /*4410*/  LEA.HI R71, R71, R80, RZ, 0x3 ;  /* 0x0000005047477211 */ /* 0x000fe200078f18ff */
[----:B------:R-:W1:Y:S01]  /*4420*/  S2UR UR6, SR_CgaCtaId ;  /* 0x00000000000679c3 */ /* 0x000e620000008800 */
[----:B------:R-:W-:Y:S01]  /*4430*/  ULDC UR8, c[0x0][0x2b8] ;  /* 0x0000ae0000087ab9 */ /* 0x000fe20000000800 */
[----:B------:R-:W-:Y:S01]  /*4440*/  IMAD.IADD R93, R127, 0x1, -R74 ;  /* 0x000000017f5d7824 */ /* 0x000fe200078e0a4a */
[----:B------:R-:W-:-:S04]  /*4450*/  LOP3.LUT R71, R71, 0xfffffff8, RZ, 0xc0, !PT ;  /* 0xfffffff847477812 */ /* 0x000fc800078ec0ff */
[----:B------:R-:W-:Y:S01]  /*4460*/  LEA R94, R94, R93, 0x6 ;  /* 0x0000005d5e5e7211 */ /* 0x000fe200078e30ff */
[----:B------:R-:W-:Y:S01]  /*4470*/  IMAD.IADD R80, R80, 0x1, -R71 ;  /* 0x0000000150507824 */ /* 0x000fe200078e0a47 */
[----:B------:R-:W2:Y:S03]  /*4480*/  LDC.64 R74, c[0x0][0x2f0] ;  /* 0x0000bc00ff4a7b82 */ /* 0x000ea60000000a00 */
[----:B------:R-:W-:Y:S01]  /*4490*/  IMAD.WIDE R120, R94, 0x8, RZ ;  /* 0x000000085e787825 */ /* 0x000fe200078e02ff */
[----:B------:R-:W-:Y:S02]  /*44a0*/  LEA.HI R72, R80, R80, RZ, 0x1 ;  /* 0x0000005050487211 */ /* 0x000fe400078f08ff */
[----:B---3--:R-:W-:Y:S02]  /*44b0*/  ISETP.GT.AND P6, PT, R70, 0x1, PT ;  /* 0x000000014600780c */ /* 0x008fe40003fc4270 */
[----:B------:R-:W-:-:S02]  /*44c0*/  LOP3.LUT R71, R72, 0x3ffffffe, RZ, 0xc0, !PT ;  /* 0x3ffffffe48477812 */ /* 0x000fc400078ec0ff */
[----:B------:R-:W-:Y:S02]  /*44d0*/  SHF.R.S32.HI R72, RZ, 0x1, R72 ;  /* 0x00000001ff487819 */ /* 0x000fe40000011448 */
[----:B------:R-:W-:Y:S01]  /*44e0*/  ISETP.EQ.AND P6, PT, R0, RZ, P6 ;  /* 0x000000ff0000720c */ /* 0x000fe200037c2270 */
[----:B------:R-:W-:Y:S01]  /*44f0*/  IMAD.IADD R71, R80, 0x1, -R71 ;  /* 0x0000000150477824 */ /* 0x000fe200078e0a47 */
[----:B------:R-:W-:Y:S01]  /*4500*/  LOP3.LUT R80, R127, 0x1f, RZ, 0xc0, !PT ;  /* 0x0000001f7f507812 */ /* 0x000fe200078ec0ff */
[----:B------:R-:W-:Y:S01]  /*4510*/  IMAD R72, R73, 0x4, R72 ;  /* 0x0000000449487824 */ /* 0x000fe200078e0248 */
[----:B-1----:R-:W-:Y:S01]  /*4520*/  ULEA UR6, UR6, UR7, 0x18 ;  /* 0x0000000706067291 */ /* 0x002fe2000f8ec03f */
[----:B------:R-:W-:Y:S01]  /*4530*/  MOV R0, UR5 ;  /* 0x0000000500007c02 */ /* 0x000fe20008000f00 */
[----:B------:R-:W-:Y:S01]  /*4540*/  ULDC.64 UR4, c[0x0][0x2d0] ;  /* 0x0000b40000047ab9 */ /* 0x000fe20000000a00 */
[C-C-:B------:R-:W-:Y:S01]  /*4550*/  IMAD R96, R72.reuse, 0x8, R71.reuse ;  /* 0x0000000848607824 */ /* 0x140fe200078e0247 */
[----:B------:R-:W-:Y:S01]  /*4560*/  SHF.R.U32.HI R80, RZ, 0x2, R80 ;  /* 0x00000002ff507819 */ /* 0x000fe20000011650 */
[----:B------:R-:W-:-:S02]  /*4570*/  IMAD R72, R72, 0x2, R71 ;  /* 0x0000000248487824 */ /* 0x000fc400078e0247 */
[----:B------:R-:W-:Y:S01]  /*4580*/  IMAD.U32 R73, RZ, RZ, UR5 ;  /* 0x00000005ff497e24 */ /* 0x000fe2000f8e00ff */
[----:B------:R-:W-:Y:S01]  /*4590*/  LEA R96, R96, UR16, 0x2 ;  /* 0x0000001060607c11 */ /* 0x000fe2000f8e10ff */
[----:B------:R-:W-:Y:S02]  /*45a0*/  IMAD.SHL.U32 R72, R72, 0x4, RZ ;  /* 0x0000000448487824 */ /* 0x000fe400078e00ff */
[----:B------:R-:W-:Y:S01]  /*45b0*/  IMAD R95, R80, 0x22, R95 ;  /* 0x00000022505f7824 */ /* 0x000fe200078e025f */
[----:B------:R-:W-:Y:S01]  /*45c0*/  SHF.R.S32.HI R119, RZ, 0x1f, R96 ;  /* 0x0000001fff777819 */ /* 0x000fe20000011460 */
[----:B--2---:R-:W-:-:S04]  /*45d0*/  IMAD.WIDE.U32 R82, R96, R76, R120 ;  /* 0x0000004c60527225 */ /* 0x004fc800078e0078 */
[C---:B------:R-:W-:Y:S01]  /*45e0*/  IMAD R71, R119.reuse, R76, RZ ;  /* 0x0000004c77477224 */ /* 0x040fe200078e02ff */
[----:B----4-:R-:W-:Y:S01]  /*45f0*/  IADD3 R92, P0, R2, R82, RZ ;  /* 0x00000052025c7210 */ /* 0x010fe20007f1e0ff */
[-C--:B------:R-:W-:Y:S02]  /*4600*/  IMAD R119, R119, R74.reuse, RZ ;  /* 0x0000004a77777224 */ /* 0x080fe400078e02ff */
[C---:B------:R-:W-:Y:S02]  /*4610*/  IMAD R70, R96.reuse, R77, R71 ;  /* 0x0000004d60467224 */ /* 0x040fe400078e0247 */
[----:B------:R-:W1:Y:S01]  /*4620*/  LDC R71, c[0x0][0x2bc] ;  /* 0x0000af00ff477b82 */ /* 0x000e620000000800 */
[----:B------:R-:W-:Y:S02]  /*4630*/  IMAD.WIDE.U32 R120, R96, R74, R120 ;  /* 0x0000004a60787225 */ /* 0x000fe400078e0078 */
[----:B------:R-:W-:Y:S02]  /*4640*/  IADD3.X R91, R3, R83, R70, P0, !PT ;  /* 0x00000053035b7210 */ /* 0x000fe400007fe446 */
[----:B------:R-:W-:Y:S01]  /*4650*/  IMAD R72, R72, 0x220, RZ ;  /* 0x0000022048487824 */ /* 0x000fe200078e02ff */
[----:B------:R-:W-:Y:S01]  /*4660*/  IADD3 R116, P0, R68, R120, RZ ;  /* 0x0000007844747210 */ /* 0x000fe20007f1e0ff */
[----:B------:R-:W-:-:S02]  /*4670*/  IMAD R119, R96, R75, R119 ;  /* 0x0000004b60777224 */ /* 0x000fc400078e0277 */
[----:B------:R-:W-:Y:S02]  /*4680*/  VIADD R95, R95, UR9 ;  /* 0x000000095f5f7c36 */ /* 0x000fe40008000000 */
[----:B------:R-:W-:Y:S01]  /*4690*/  IMAD R93, R93, 0x8, R72 ;  /* 0x000000085d5d7824 */ /* 0x000fe200078e0248 */
[----:B------:R-:W-:Y:S01]  /*46a0*/  MOV R72, UR4 ;  /* 0x0000000400487c02 */ /* 0x000fe20008000f00 */
[----:B------:R-:W-:Y:S01]  /*46b0*/  IMAD.IADD R119, R121, 0x1, R119 ;  /* 0x0000000179777824 */ /* 0x000fe200078e0277 */
[----:B------:R-:W-:Y:S01]  /*46c0*/  LEA R95, R95, UR6, 0x4 ;  /* 0x000000065f5f7c11 */ /* 0x000fe2000f8e20ff */
[----:B------:R-:W-:Y:S02]  /*46d0*/  IMAD.U32 R70, RZ, RZ, UR8 ;  /* 0x00000008ff467e24 */ /* 0x000fe4000f8e00ff */
[----:B------:R-:W-:Y:S01]  /*46e0*/  IMAD.X R117, R69, 0x1, R119, P0 ;  /* 0x0000000145757824 */ /* 0x000fe200000e0677 */
[----:B------:R-:W-:Y:S06]  /*46f0*/  @!P6 BRA `(.L_x_11) ;  /* 0x000000000098e947 */ /* 0x000fec0003800000 */
[----:B------:R-:W2:Y:S01]  /*4700*/  S2R R79, SR_CTAID.Z ;  /* 0x00000000004f7919 */ /* 0x000ea20000002700 */
[----:B------:R-:W3:Y:S08]  /*4710*/  LDC.64 R72, c[0x0][0x2d0] ;  /* 0x0000b400ff487b82 */ /* 0x000ef00000000a00 */
[----:B-1----:R-:W1:Y:S01]  /*4720*/  LDC.64 R70, c[0x0][0x2b8] ;  /* 0x0000ae00ff467b82 */ /* 0x002e620000000a00 */
[----:B--2---:R-:W-:-:S13]  /*4730*/  ISETP.NE.AND P1, PT, R78, R79, PT ;  /* 0x0000004f4e00720c */ /* 0x004fda0003f25270 */
[----:B------:R-:W-:Y:S06]  /*4740*/  BAR.RED.AND.DEFER_BLOCKING 0x0, P1 ;  /* 0x0000000000007b1d */ /* 0x000fec0000814400 */
[----:B------:R-:W2:Y:S01]  /*4750*/  B2R.RESULT RZ, P1 ;  /* 0x0000000000ff731c */ /* 0x000ea20000024000 */
[----:B------:R-:W-:-:S04]  /*4760*/  ISETP.NE.AND P0, PT, R79, RZ, PT ;  /* 0x000000ff4f00720c */ /* 0x000fc80003f05270 */
[----:B------:R-:W-:Y:S02]  /*4770*/  SEL R90, R76, R74, !P0 ;  /* 0x0000004a4c5a7207 */ /* 0x000fe40004000000 */
[----:B------:R-:W-:Y:S02]  /*4780*/  SEL R0, R77, R75, !P0 ;  /* 0x0000004b4d007207 */ /* 0x000fe40004000000 */
[----:B------:R-:W-:Y:S02]  /*4790*/  SEL R92, R92, R116, !P0 ;  /* 0x000000745c5c7207 */ /* 0x000fe40004000000 */
[----:B------:R-:W-:Y:S02]  /*47a0*/  SEL R91, R91, R117, !P0 ;  /* 0x000000755b5b7207 */ /* 0x000fe40004000000 */
[----:B------:R-:W-:Y:S01]  /*47b0*/  SEL R2, R2, R68, !P0 ;  /* 0x0000004402027207 */ /* 0x000fe20004000000 */
[----:B---3--:R-:W3:Y:S01]  /*47c0*/  @P0 LDC R72, c[0x0][0x310] ;  /* 0x0000c400ff480b82 */ /* 0x008ee20000000800 */
[----:B------:R-:W-:-:S07]  /*47d0*/  SEL R3, R3, R69, !P0 ;  /* 0x0000004503037207 */ /* 0x000fce0004000000 */
[----:B------:R-:W3:Y:S08]  /*47e0*/  @P0 LDC R73, c[0x0][0x314] ;  /* 0x0000c500ff490b82 */ /* 0x000ef00000000800 */
[----:B-1----:R-:W1:Y:S08]  /*47f0*/  @P0 LDC R70, c[0x0][0x2f8] ;  /* 0x0000be00ff460b82 */ /* 0x002e700000000800 */
[----:B------:R-:W1:Y:S01]  /*4800*/  @P0 LDC R71, c[0x0][0x2fc] ;  /* 0x0000bf00ff470b82 */ /* 0x000e620000000800 */
[----:B--2---:R-:W-:Y:S05]  /*4810*/  @!P1 BRA `(.L_x_12) ;  /* 0x0000000000289947 */ /* 0x004fea0003800000 */
[----:B------:R-:W-:-:S13]  /*4820*/  ISETP.GT.AND P1, PT, R127, RZ, PT ;  /* 0x000000ff7f00720c */ /* 0x000fda0003f24270 */
.L_x_14:
[----:B------:R-:W-:Y:S05]  /*4830*/  YIELD ;  /* 0x0000000000007946 */ /* 0x000fea0003800000 */
[----:B--2--5:R-:W-:Y:S05]  /*4840*/  @P1 BRA `(.L_x_13) ;  /* 0x0000000000081947 */ /* 0x024fea0003800000 */
[----:B------:R2:W4:Y:S04]  /*4850*/  LDG.E.STRONG.GPU R78, desc[UR18][R110.64] ;  /* 0x000000126e4e7981 */ /* 0x000528000c1ef900 */
[----:B----4-:R-:W-:Y:S01]  /*4860*/  CCTL.IVALL ;  /* 0x00000000ff00798f */ /* 0x010fe20002000000 */
.L_x_13:
[----:B------:R-:W-:Y:S01]  /*4870*/  ISETP.NE.AND P0, PT, R78, R79, PT ;  /* 0x0000004f4e00720c */ /* 0x000fe20003f05270 */
[----:B------:R-:W-:-:S12]  /*4880*/  WARPSYNC.ALL ;  /* 0x0000000000007948 */ /* 0x000fd80003800000 */
[----:B------:R-:W-:Y:S06]  /*4890*/  BAR.RED.AND.DEFER_BLOCKING 0x0, P0 ;  /* 0x0000000000007b1d */ /* 0x000fec0000014400 */
[----:B------:R-:W4:Y:S02]  /*48a0*/  B2R.RESULT RZ, P0 ;  /* 0x0000000000ff731c */ /* 0x000f240000004000 */
[----:B----4-:R-:W-:Y:S05]  /*48b0*/  @P0 BRA `(.L_x_14) ;  /* 0xfffffffc00dc0947 */ /* 0x010fea000383ffff */
.L_x_12:
[----:B------:R-:W-:Y:S05]  /*48c0*/  WARPSYNC.ALL ;  /* 0x0000000000007948 */ /* 0x000fea0003800000 */
[----:B------:R-:W-:Y:S06]  /*48d0*/  BAR.SYNC.DEFER_BLOCKING 0x0 ;  /* 0x0000000000007b1d */ /* 0x000fec0000010000 */
[----:B------:R-:W-:Y:S01]  /*48e0*/  @!PT LDS RZ, [RZ] ;  /* 0x00000000fffff984 */ /* 0x000fe20000000800 */
[----:B------:R-:W-:Y:S01]  /*48f0*/  @!PT LDS RZ, [RZ] ;  /* 0x00000000fffff984 */ /* 0x000fe20000000800 */
[----:B------:R-:W-:Y:S01]  /*4900*/  @!PT LDS RZ, [RZ] ;  /* 0x00000000fffff984 */ /* 0x000fe20000000800 */
[----:B------:R-:W-:Y:S01]  /*4910*/  @!PT LDS RZ, [RZ] ;  /* 0x00000000fffff984 */ /* 0x000fe20000000800 */
[----:B------:R-:W-:Y:S06]  /*4920*/  MEMBAR.SC.GPU ;  /* 0x0000000000007992 */ /* 0x000fec0000002000 */
[----:B------:R-:W-:-:S00]  /*4930*/  ERRBAR ;  /* 0x00000000000079ab */ /* 0x000fc00000000000 */
[----:B------:R-:W-:Y:S06]  /*4940*/  CGAERRBAR ;  /* 0x00000000000075ab */ /* 0x000fec0000000000 */
[----:B------:R-:W-:Y:S01]  /*4950*/  CCTL.IVALL ;  /* 0x00000000ff00798f */ /* 0x000fe20002000000 */
.L_x_11:
[----:B------:R-:W4:Y:S01]  /*4960*/  S2UR UR8, SR_CgaCtaId ;  /* 0x00000000000879c3 */ /* 0x000f220000008800 */
[----:B------:R-:W-:Y:S01]  /*4970*/  DSETP.NEU.AND P0, PT, R112, RZ, PT ;  /* 0x000000ff7000722a */ /* 0x000fe20003f0d000 */
[----:B------:R-:W-:Y:S01]  /*4980*/  UMOV UR4, 0x400 ;  /* 0x0000040000047882 */ /* 0x000fe20000000000 */
[----:B------:R-:W-:Y:S01]  /*4990*/  BSSY B2, `(.L_x_15) ;  /* 0x00015bc000027945 */ /* 0x000fe20003800000 */
[----:B----4-:R-:W-:-:S11]  /*49a0*/  ULEA UR8, UR8, UR4, 0x18 ;  /* 0x0000000408087291 */ /* 0x010fd6000f8ec03f */
[----:B------:R-:W-:Y:S05]  /*49b0*/  @!P0 BRA `(.L_x_16) ;  /* 0x000000e000f08947 */ /* 0x000fea0003800000 */
[----:B------:R-:W-:Y:S01]  /*49c0*/  ISETP.LE.AND P2, PT, R130, UR16, PT ;  /* 0x0000001082007c0c */ /* 0x000fe2000bf43270 */
[----:B------:R-:W-:-:S12]  /*49d0*/  BSSY B1, `(.L_x_17) ;  /* 0x00001ba000017945 */ /* 0x000fd80003800000 */
[----:B------:R-:W-:Y:S05]  /*49e0*/  @P2 BRA `(.L_x_18) ;  /* 0x00000018001c2947 */ /* 0x000fea0003800000 */
[----:B------:R-:W-:Y:S01]  /*49f0*/  IADD3 R76, P0, -R2, R92, RZ ;  /* 0x0000005c024c7210 */ /* 0x000fe20007f1e1ff */
[----:B------:R-:W-:Y:S04]  /*4a00*/  BSSY B0, `(.L_x_19) ;  /* 0x0000028000007945 */ /* 0x000fe80003800000 */
[----:B------:R-:W-:-:S05]  /*4a10*/  IMAD.X R77, R91, 0x1, ~R3, P0 ;  /* 0x000000015b4d7824 */ /* 0x000fca00000e0e03 */
[----:B------:R-:W-:-:S04]  /*4a20*/  LOP3.LUT R74, R77, R0, RZ, 0xfc, !PT ;  /* 0x000000004d4a7212 */ /* 0x000fc800078efcff */
[----:B------:R-:W-:-:S13]  /*4a30*/  ISETP.NE.U32.AND P0, PT, R74, RZ, PT ;  /* 0x000000ff4a00720c */ /* 0x000fda0003f05070 */
[----:B------:R-:W-:Y:S05]  /*4a40*/  @!P0 BRA `(.L_x_20) ;  /* 0x0000000000388947 */ /* 0x000fea0003800000 */
[----:B------:R-:W-:Y:S01]  /*4a50*/  IMAD.MOV.U32 R98, RZ, RZ, R76 ;  /* 0x000000ffff627224 */ /* 0x000fe200078e004c */
[----:B------:R-:W-:Y:S01]  /*4a60*/  MOV R103, R90 ;  /* 0x0000005a00677202 */ /* 0x000fe20000000f00 */
[----:B------:R-:W-:Y:S01]  /*4a70*/  IMAD.MOV.U32 R97, RZ, RZ, R77 ;  /* 0x000000ffff617224 */ /* 0x000fe200078e004d */
[----:B------:R-:W-:Y:S02]  /*4a80*/  MOV R106, R0 ;  /* 0x00000000006a7202 */ /* 0x000fe40000000f00 */
[----:B------:R-:W-:Y:S02]  /*4a90*/  MOV R104, 0x4ab0 ;  /* 0x00004ab000687802 */ /* 0x000fe40000000f00 */
[----:B-123-5:R-:W-:Y:S05]  /*4aa0*/  CALL.REL.NOINC `($__internal_0_$__cuda_sm20_div_u64) ;  /* 0x0000015800f47944 */ /* 0x02efea0003c00000 */
[----:B------:R-:W-:-:S04]  /*4ab0*/  IADD3 R75, P0, RZ, -R99, RZ ;  /* 0x80000063ff4b7210 */ /* 0x000fc80007f1e0ff */
[----:B------:R-:W-:-:S05]  /*4ac0*/  IADD3.X R79, RZ, ~R98, RZ, P0, !PT ;  /* 0x80000062ff4f7210 */ /* 0x000fca00007fe4ff */
[----:B------:R-:W-:Y:S02]  /*4ad0*/  IMAD R74, R79, R90, RZ ;  /* 0x0000005a4f4a7224 */ /* 0x000fe400078e02ff */
[----:B------:R-:W-:-:S04]  /*4ae0*/  IMAD.WIDE.U32 R78, R90, R75, R76 ;  /* 0x0000004b5a4e7225 */ /* 0x000fc800078e004c */
[----:B------:R-:W-:Y:S01]  /*4af0*/  IMAD R74, R0, R75, R74 ;  /* 0x0000004b004a7224 */ /* 0x000fe200078e024a */
[----:B------:R-:W-:-:S04]  /*4b00*/  MOV R75, R99 ;  /* 0x00000063004b7202 */ /* 0x000fc80000000f00 */
[----:B------:R-:W-:Y:S01]  /*4b10*/  IADD3 R79, R79, R74, RZ ;  /* 0x0000004a4f4f7210 */ /* 0x000fe20007ffe0ff */
[----:B------:R-:W-:Y:S05]  /*4b20*/  BRA `(.L_x_21) ;  /* 0x0000000000547947 */ /* 0x000fea0003800000 */
.L_x_20:
[----:B------:R-:W4:Y:S01]  /*4b30*/  I2F.U32.RP R80, R90 ;  /* 0x0000005a00507306 */ /* 0x000f220000209000 */
[----:B------:R-:W-:-:S07]  /*4b40*/  ISETP.NE.U32.AND P0, PT, R90, RZ, PT ;  /* 0x000000ff5a00720c */ /* 0x000fce0003f05070 */
[----:B----4-:R-:W4:Y:S02]  /*4b50*/  MUFU.RCP R78, R80 ;  /* 0x00000050004e7308 */ /* 0x010f240000001000 */
[----:B----4-:R-:W-:-:S06]  /*4b60*/  IADD3 R78, R78, 0xffffffe, RZ ;  /* 0x0ffffffe4e4e7810 */ /* 0x010fcc0007ffe0ff */
[----:B------:R-:W4:Y:S02]  /*4b70*/  F2I.FTZ.U32.TRUNC.NTZ R79, R78 ;  /* 0x0000004e004f7305 */ /* 0x000f24000021f000 */
[----:B----4-:R-:W-:Y:S01]  /*4b80*/  IADD3 R74, RZ, -R79, RZ ;  /* 0x8000004fff4a7210 */ /* 0x010fe20007ffe0ff */
[----:B------:R-:W-:-:S04]  /*4b90*/  IMAD.MOV.U32 R78, RZ, RZ, RZ ;  /* 0x000000ffff4e7224 */ /* 0x000fc800078e00ff */
[----:B------:R-:W-:-:S04]  /*4ba0*/  IMAD R74, R74, R90, RZ ;  /* 0x0000005a4a4a7224 */ /* 0x000fc800078e02ff */
[----:B------:R-:W-:-:S06]  /*4bb0*/  IMAD.HI.U32 R75, R79, R74, R78 ;  /* 0x0000004a4f4b7227 */ /* 0x000fcc00078e004e */
[----:B------:R-:W-:-:S05]  /*4bc0*/  IMAD.HI.U32 R75, R75, R76, RZ ;  /* 0x0000004c4b4b7227 */ /* 0x000fca00078e00ff */
[----:B------:R-:W-:-:S05]  /*4bd0*/  IADD3 R79, -R75, RZ, RZ ;  /* 0x000000ff4b4f7210 */ /* 0x000fca0007ffe1ff */
[----:B------:R-:W-:-:S05]  /*4be0*/  IMAD R79, R90, R79, R76 ;  /* 0x0000004f5a4f7224 */ /* 0x000fca00078e024c */
[----:B------:R-:W-:-:S13]  /*4bf0*/  ISETP.GE.U32.AND P3, PT, R79, R90, PT ;  /* 0x0000005a4f00720c */ /* 0x000fda0003f66070 */
[----:B------:R-:W-:Y:S01]  /*4c00*/  @P3 IMAD.IADD R79, R79, 0x1, -R90 ;  /* 0x000000014f4f3824 */ /* 0x000fe200078e0a5a */
[----:B------:R-:W-:-:S04]  /*4c10*/  @P3 IADD3 R75, R75, 0x1, RZ ;  /* 0x000000014b4b3810 */ /* 0x000fc80007ffe0ff */
[----:B------:R-:W-:Y:S01]  /*4c20*/  ISETP.GE.U32.AND P1, PT, R79, R90, PT ;  /* 0x0000005a4f00720c */ /* 0x000fe20003f26070 */
[----:B------:R-:W-:-:S12]  /*4c30*/  IMAD.MOV.U32 R79, RZ, RZ, RZ ;  /* 0x000000ffff4f7224 */ /* 0x000fd800078e00ff */
[----:B------:R-:W-:Y:S01]  /*4c40*/  @P1 VIADD R75, R75, 0x1 ;  /* 0x000000014b4b1836 */ /* 0x000fe20000000000 */
[----:B------:R-:W-:-:S04]  /*4c50*/  @!P0 LOP3.LUT R75, RZ, R90, RZ, 0x33, !PT ;  /* 0x0000005aff4b8212 */ /* 0x000fc800078e33ff */
[----:B------:R-:W-:-:S05]  /*4c60*/  IADD3 R81, -R75, RZ, RZ ;  /* 0x000000ff4b517210 */ /* 0x000fca0007ffe1ff */
[----:B------:R-:W-:Y:S02]  /*4c70*/  IMAD R78, R90, R81, R76 ;  /* 0x000000515a4e7224 */ /* 0x000fe400078e024c */
.L_x_21:
[----:B------:R-:W-:Y:S05]  /*4c80*/  BSYNC B0 ;  /* 0x0000000000007941 */ /* 0x000fea0003800000 */
.L_x_19:
[----:B------:R-:W-:Y:S01]  /*4c90*/  ULDC.64 UR4, c[0x0][0x210] ;  /* 0x0000840000047ab9 */ /* 0x000fe20000000a00 */
[--C-:B------:R-:W-:Y:S02]  /*4ca0*/  SHF.R.U64 R78, R78, 0x3, R79.reuse ;  /* 0x000000034e4e7819 */ /* 0x100fe4000000124f */
[----:B------:R-:W-:Y:S02]  /*4cb0*/  CS2R R88, SRZ ;  /* 0x0000000000587805 */ /* 0x000fe4000001ff00 */
[----:B------:R-:W-:Y:S02]  /*4cc0*/  ISETP.GE.AND P1, PT, R94, UR5, PT ;  /* 0x000000055e007c0c */ /* 0x000fe4000bf26270 */
[----:B------:R-:W-:Y:S02]  /*4cd0*/  SHF.R.U32.HI R79, RZ, 0x3, R79 ;  /* 0x00000003ff4f7819 */ /* 0x000fe4000001164f */
[----:B------:R-:W-:Y:S02]  /*4ce0*/  ISETP.GE.U32.AND P0, PT, R75, R78, PT ;  /* 0x0000004e4b00720c */ /* 0x000fe40003f06070 */
[----:B------:R-:W-:-:S02]  /*4cf0*/  ISETP.LT.AND P3, PT, R96, UR4, !P1 ;  /* 0x0000000460007c0c */ /* 0x000fc4000cf61270 */
[----:B------:R-:W-:-:S04]  /*4d00*/  SHF.R.S32.HI R74, RZ, 0x1f, R75 ;  /* 0x0000001fff4a7819 */ /* 0x000fc8000001144b */
[----:B------:R-:W-:-:S13]  /*4d10*/  ISETP.GE.U32.AND.EX P0, PT, R74, R79, P3, P0 ;  /* 0x0000004f4a00720c */ /* 0x000fda0001f06100 */
[----:B------:R-:W-:Y:S02]  /*4d20*/  @P0 IMAD.MOV.U32 R78, RZ, RZ, R92 ;  /* 0x000000ffff4e0224 */ /* 0x000fe400078e005c */
[----:B------:R-:W-:-:S05]  /*4d30*/  @P0 IMAD.MOV.U32 R79, RZ, RZ, R91 ;  /* 0x000000ffff4f0224 */ /* 0x000fca00078e005b */
[----:B------:R1:W4:Y:S01]  /*4d40*/  @P0 LDG.E.LTC128B.64 R88, desc[UR18][R78.64] ;  /* 0x000000124e580981 */ /* 0x000322000c1e1b20 */
[----:B------:R-:W-:Y:S01]  /*4d50*/  IADD3 R103, P0, R76, 0x100, RZ ;  /* 0x000001004c677810 */ /* 0x000fe20007f1e0ff */
[----:B------:R-:W-:Y:S04]  /*4d60*/  BSSY B0, `(.L_x_22) ;  /* 0x000001d000007945 */ /* 0x000fe80003800000 */
[----:B------:R-:W-:-:S05]  /*4d70*/  IMAD.X R101, RZ, RZ, R77, P0 ;  /* 0x000000ffff657224 */ /* 0x000fca00000e064d */
[----:B------:R-:W-:-:S04]  /*4d80*/  LOP3.LUT R76, R101, R0, RZ, 0xfc, !PT ;  /* 0x00000000654c7212 */ /* 0x000fc800078efcff */
[----:B------:R-:W-:-:S13]  /*4d90*/  ISETP.NE.U32.AND P0, PT, R76, RZ, PT ;  /* 0x000000ff4c00720c */ /* 0x000fda0003f05070 */
[----:B-1----:R-:W-:Y:S05]  /*4da0*/  @!P0 BRA `(.L_x_23) ;  /* 0x0000000000148947 */ /* 0x002fea0003800000 */
[----:B------:R-:W-:Y:S01]  /*4db0*/  IMAD.MOV.U32 R102, RZ, RZ, R90 ;  /* 0x000000ffff667224 */ /* 0x000fe200078e005a */
[----:B------:R-:W-:Y:S02]  /*4dc0*/  MOV R99, R0 ;  /* 0x0000000000637202 */ /* 0x000fe40000000f00 */
[----:B------:R-:W-:Y:S02]  /*4dd0*/  MOV R100, 0x4df0 ;  /* 0x00004df000647802 */ /* 0x000fe40000000f00 */
[----:B--2345:R-:W-:Y:S05]  /*4de0*/  CALL.REL.NOINC `($__internal_1_$__cuda_sm20_rem_u64) ;  /* 0x0000015c00387944 */ /* 0x03cfea0003c00000 */
[----:B------:R-:W-:Y:S05]  /*4df0*/  BRA `(.L_x_24) ;  /* 0x00000000004c7947 */ /* 0x000fea0003800000 */
.L_x_23:
[----:B------:R-:W1:Y:S01]  /*4e00*/  I2F.U32.RP R78, R90 ;  /* 0x0000005a004e7306 */ /* 0x000e620000209000 */
[----:B------:R-:W-:Y:S02]  /*4e10*/  MOV R80, RZ ;  /* 0x000000ff00507202 */ /* 0x000fe40000000f00 */
[----:B------:R-:W-:-:S05]  /*4e20*/  MOV R105, RZ ;  /* 0x000000ff00697202 */ /* 0x000fca0000000f00 */
[----:B-1----:R-:W1:Y:S02]  /*4e30*/  MUFU.RCP R77, R78 ;  /* 0x0000004e004d7308 */ /* 0x002e640000001000 */
[----:B-1----:R-:W-:-:S06]  /*4e40*/  VIADD R77, R77, 0xffffffe ;  /* 0x0ffffffe4d4d7836 */ /* 0x002fcc0000000000 */
[----:B------:R-:W1:Y:S02]  /*4e50*/  F2I.FTZ.U32.TRUNC.NTZ R81, R77 ;  /* 0x0000004d00517305 */ /* 0x000e64000021f000 */
[----:B-1----:R-:W-:-:S04]  /*4e60*/  IMAD.MOV R76, RZ, RZ, -R81 ;  /* 0x000000ffff4c7224 */ /* 0x002fc800078e0a51 */
[----:B------:R-:W-:-:S04]  /*4e70*/  IMAD R76, R76, R90, RZ ;  /* 0x0000005a4c4c7224 */ /* 0x000fc800078e02ff */
[----:B------:R-:W-:-:S06]  /*4e80*/  IMAD.HI.U32 R76, R81, R76, R80 ;  /* 0x0000004c514c7227 */ /* 0x000fcc00078e0050 */
[----:B------:R-:W-:-:S04]  /*4e90*/  IMAD.HI.U32 R76, R76, R103, RZ ;  /* 0x000000674c4c7227 */ /* 0x000fc800078e00ff */
[----:B------:R-:W-:-:S04]  /*4ea0*/  IMAD.MOV R76, RZ, RZ, -R76 ;  /* 0x000000ffff4c7224 */ /* 0x000fc800078e0a4c */
[----:B------:R-:W-:-:S05]  /*4eb0*/  IMAD R103, R90, R76, R103 ;  /* 0x0000004c5a677224 */ /* 0x000fca00078e0267 */
[----:B------:R-:W-:-:S13]  /*4ec0*/  ISETP.GE.U32.AND P0, PT, R103, R90, PT ;  /* 0x0000005a6700720c */ /* 0x000fda0003f06070 */
[-C--:B------:R-:W-:Y:S02]  /*4ed0*/  @P0 IADD3 R103, R103, -R90.reuse, RZ ;  /* 0x8000005a67670210 */ /* 0x080fe40007ffe0ff */
[----:B------:R-:W-:Y:S02]  /*4ee0*/  ISETP.NE.U32.AND P0, PT, R90, RZ, PT ;  /* 0x000000ff5a00720c */ /* 0x000fe40003f05070 */
[----:B------:R-:W-:-:S13]  /*4ef0*/  ISETP.GE.U32.AND P3, PT, R103, R90, PT ;  /* 0x0000005a6700720c */ /* 0x000fda0003f66070 */
[----:B------:R-:W-:Y:S01]  /*4f00*/  @P3 IMAD.IADD R103, R103, 0x1, -R90 ;  /* 0x0000000167673824 */ /* 0x000fe200078e0a5a */
[----:B------:R-:W-:-:S04]  /*4f10*/  @!P0 LOP3.LUT R103, RZ, R90, RZ, 0x33, !PT ;  /* 0x0000005aff678212 */ /* 0x000fc800078e33ff */
[----:B------:R-:W-:Y:S02]  /*4f20*/  MOV R104, R103 ;  /* 0x0000006700687202 */ /* 0x000fe40000000f00 */
.L_x_24:
[----:B------:R-:W-:Y:S05]  /*4f30*/  BSYNC B0 ;  /* 0x0000000000007941 */ /* 0x000fea0003800000 */
.L_x_22:
[----:B------:R-:W-:Y:S01]  /*4f40*/  VIADD R77, R94, 0x20 ;  /* 0x000000205e4d7836 */ /* 0x000fe20000000000 */
[----:B------:R-:W-:Y:S01]  /*4f50*/  ULDC.64 UR4, c[0x0][0x210] ;  /* 0x0000840000047ab9 */ /* 0x000fe20000000a00 */
[--C-:B------:R-:W-:Y:S02]  /*4f60*/  SHF.R.U64 R76, R104, 0x3, R105.reuse ;  /* 0x00000003684c7819 */ /* 0x100fe40000001269 */
[----:B------:R-:W-:Y:S02]  /*4f70*/  CS2R R86, SRZ ;  /* 0x0000000000567805 */ /* 0x000fe4000001ff00 */
[----:B------:R-:W-:Y:S02]  /*4f80*/  ISETP.GE.AND P0, PT, R77, UR5, PT ;  /* 0x000000054d007c0c */ /* 0x000fe4000bf06270 */
[----:B------:R-:W-:Y:S02]  /*4f90*/  SHF.R.U32.HI R77, RZ, 0x3, R105 ;  /* 0x00000003ff4d7819 */ /* 0x000fe40000011669 */
[----:B------:R-:W-:-:S02]  /*4fa0*/  ISETP.GE.U32.AND P3, PT, R75, R76, PT ;  /* 0x0000004c4b00720c */ /* 0x000fc40003f66070 */
[----:B------:R-:W-:-:S04]  /*4fb0*/  ISETP.LT.AND P4, PT, R96, UR4, !P0 ;  /* 0x0000000460007c0c */ /* 0x000fc8000c781270 */
[----:B------:R-:W-:-:S13]  /*4fc0*/  ISETP.GE.U32.AND.EX P3, PT, R74, R77, P4, P3 ;  /* 0x0000004d4a00720c */ /* 0x000fda0002766130 */
[----:B------:R-:W-:Y:S02]  /*4fd0*/  @P3 IMAD.MOV.U32 R78, RZ, RZ, R92 ;  /* 0x000000ffff4e3224 */ /* 0x000fe400078e005c */
[----:B------:R-:W-:-:S05]  /*4fe0*/  @P3 IMAD.MOV.U32 R79, RZ, RZ, R91 ;  /* 0x000000ffff4f3224 */ /* 0x000fca00078e005b */
[----:B------:R1:W4:Y:S01]  /*4ff0*/  @P3 LDG.E.LTC128B.64 R86, desc[UR18][R78.64+0x100] ;  /* 0x000100124e563981 */ /* 0x000322000c1e1b20 */
[----:B------:R-:W-:Y:S01]  /*5000*/  IADD3 R74, P3, R70, R92, RZ ;  /* 0x0000005c464a7210 */ /* 0x000fe20007f7e0ff */
[----:B------:R-:W-:Y:S04]  /*5010*/  BSSY B0, `(.L_x_25) ;  /* 0x000002b000007945 */ /* 0x000fe80003800000 */
[----:B------:R-:W-:Y:S01]  /*5020*/  IMAD.X R75, R71, 0x1, R91, P3 ;  /* 0x00000001474b7824 */ /* 0x000fe200018e065b */
[----:B------:R-:W-:-:S05]  /*5030*/  IADD3 R80, P3, -R2, R74, RZ ;  /* 0x0000004a02507210 */ /* 0x000fca0007f7e1ff */
[----:B------:R-:W-:-:S05]  /*5040*/  IMAD.X R81, R75, 0x1, ~R3, P3 ;  /* 0x000000014b517824 */ /* 0x000fca00018e0e03 */
[----:B------:R-:W-:-:S04]  /*5050*/  LOP3.LUT R76, R81, R0, RZ, 0xfc, !PT ;  /* 0x00000000514c7212 */ /* 0x000fc800078efcff */
[----:B------:R-:W-:-:S13]  /*5060*/  ISETP.NE.U32.AND P3, PT, R76, RZ, PT ;  /* 0x000000ff4c00720c */ /* 0x000fda0003f65070 */
[----:B-1----:R-:W-:Y:S05]  /*5070*/  @!P3 BRA `(.L_x_26) ;  /* 0x00000000003cb947 */ /* 0x002fea0003800000 */
[----:B------:R-:W-:Y:S01]  /*5080*/  IMAD.MOV.U32 R98, RZ, RZ, R80 ;  /* 0x000000ffff627224 */ /* 0x000fe200078e0050 */
[----:B------:R-:W-:Y:S01]  /*5090*/  MOV R103, R90 ;  /* 0x0000005a00677202 */ /* 0x000fe20000000f00 */
[----:B------:R-:W-:Y:S01]  /*50a0*/  IMAD.MOV.U32 R97, RZ, RZ, R81 ;  /* 0x000000ffff617224 */ /* 0x000fe200078e0051 */
[----:B------:R-:W-:Y:S02]  /*50b0*/  MOV R106, R0 ;  /* 0x00000000006a7202 */ /* 0x000fe40000000f00 */
[----:B------:R-:W-:Y:S02]  /*50c0*/  MOV R104, 0x50e0 ;  /* 0x000050e000687802 */ /* 0x000fe40000000f00 */
[----:B--2345:R-:W-:Y:S05]  /*50d0*/  CALL.REL.NOINC `($__internal_0_$__cuda_sm20_div_u64) ;  /* 0x0000015400687944 */ /* 0x03cfea0003c00000 */
[-C--:B------:R-:W-:Y:S02]  /*50e0*/  IADD3 R77, P3, RZ, -R99.reuse, RZ ;  /* 0x80000063ff4d7210 */ /* 0x080fe40007f7e0ff */
[----:B------:R-:W-:Y:S02]  /*50f0*/  MOV R78, R99 ;  /* 0x00000063004e7202 */ /* 0x000fe40000000f00 */
[----:B------:R-:W-:Y:S01]  /*5100*/  IADD3.X R79, RZ, ~R98, RZ, P3, !PT ;  /* 0x80000062ff4f7210 */ /* 0x000fe20001ffe4ff */
[----:B------:R-:W-:-:S04]  /*5110*/  IMAD.WIDE.U32 R82, R90, R77, R80 ;  /* 0x0000004d5a527225 */ /* 0x000fc800078e0050 */
[----:B------:R-:W-:-:S04]  /*5120*/  IMAD R76, R79, R90, RZ ;  /* 0x0000005a4f4c7224 */ /* 0x000fc800078e02ff */
[----:B------:R-:W-:Y:S01]  /*5130*/  IMAD R76, R0, R77, R76 ;  /* 0x0000004d004c7224 */ /* 0x000fe200078e024c */
[----:B------:R-:W-:-:S04]  /*5140*/  MOV R77, R82 ;  /* 0x00000052004d7202 */ /* 0x000fc80000000f00 */
[----:B------:R-:W-:Y:S01]  /*5150*/  IADD3 R76, R76, R83, RZ ;  /* 0x000000534c4c7210 */ /* 0x000fe20007ffe0ff */
[----:B------:R-:W-:Y:S05]  /*5160*/  BRA `(.L_x_27) ;  /* 0x0000000000547947 */ /* 0x000fea0003800000 */
.L_x_26:
[----:B------:R-:W1:Y:S01]  /*5170*/  I2F.U32.RP R82, R90 ;  /* 0x0000005a00527306 */ /* 0x000e620000209000 */
[----:B------:R-:W-:Y:S01]  /*5180*/  IMAD.MOV.U32 R78, RZ, RZ, RZ ;  /* 0x000000ffff4e7224 */ /* 0x000fe200078e00ff */
[----:B------:R-:W-:-:S06]  /*5190*/  ISETP.NE.U32.AND P3, PT, R90, RZ, PT ;  /* 0x000000ff5a00720c */ /* 0x000fcc0003f65070 */
[----:B-1----:R-:W1:Y:S02]  /*51a0*/  MUFU.RCP R79, R82 ;  /* 0x00000052004f7308 */ /* 0x002e640000001000 */
[----:B-1----:R-:W-:-:S06]  /*51b0*/  IADD3 R79, R79, 0xffffffe, RZ ;  /* 0x0ffffffe4f4f7810 */ /* 0x002fcc0007ffe0ff */
[----:B------:R-:W1:Y:S02]  /*51c0*/  F2I.FTZ.U32.TRUNC.NTZ R79, R79 ;  /* 0x0000004f004f7305 */ /* 0x000e64000021f000 */
[----:B-1----:R-:W-:-:S05]  /*51d0*/  IADD3 R76, RZ, -R79, RZ ;  /* 0x8000004fff4c7210 */ /* 0x002fca0007ffe0ff */
[----:B------:R-:W-:-:S04]  /*51e0*/  IMAD R76, R76, R90, RZ ;  /* 0x0000005a4c4c7224 */ /* 0x000fc800078e02ff */
[----:B------:R-:W-:-:S04]  /*51f0*/  IMAD.HI.U32 R77, R79, R76, R78 ;  /* 0x0000004c4f4d7227 */ /* 0x000fc800078e004e */
[----:B------:R-:W-:Y:S02]  /*5200*/  IMAD.MOV.U32 R76, RZ, RZ, RZ ;  /* 0x000000ffff4c7224 */ /* 0x000fe400078e00ff */
[----:B------:R-:W-:-:S05]  /*5210*/  IMAD.HI.U32 R78, R77, R80, RZ ;  /* 0x000000504d4e7227 */ /* 0x000fca00078e00ff */
[----:B------:R-:W-:-:S05]  /*5220*/  IADD3 R77, -R78, RZ, RZ ;  /* 0x000000ff4e4d7210 */ /* 0x000fca0007ffe1ff */
[----:B------:R-:W-:-:S05]  /*5230*/  IMAD R77, R90, R77, R80 ;  /* 0x0000004d5a4d7224 */ /* 0x000fca00078e0250 */
[----:B------:R-:W-:-:S13]  /*5240*/  ISETP.GE.U32.AND P5, PT, R77, R90, PT ;  /* 0x0000005a4d00720c */ /* 0x000fda0003fa6070 */
[----:B------:R-:W-:Y:S01]  /*5250*/  @P5 IMAD.IADD R77, R77, 0x1, -R90 ;  /* 0x000000014d4d5824 */ /* 0x000fe200078e0a5a */
[----:B------:R-:W-:-:S04]  /*5260*/  @P5 IADD3 R78, R78, 0x1, RZ ;  /* 0x000000014e4e5810 */ /* 0x000fc80007ffe0ff */
[----:B------:R-:W-:-:S13]  /*5270*/  ISETP.GE.U32.AND P4, PT, R77, R90, PT ;  /* 0x0000005a4d00720c */ /* 0x000fda0003f86070 */
[----:B------:R-:W-:Y:S01]  /*5280*/  @P4 VIADD R78, R78, 0x1 ;  /* 0x000000014e4e4836 */ /* 0x000fe20000000000 */
[----:B------:R-:W-:-:S04]  /*5290*/  @!P3 LOP3.LUT R78, RZ, R90, RZ, 0x33, !PT ;  /* 0x0000005aff4eb212 */ /* 0x000fc800078e33ff */
[----:B------:R-:W-:-:S05]  /*52a0*/  IADD3 R77, -R78, RZ, RZ ;  /* 0x000000ff4e4d7210 */ /* 0x000fca0007ffe1ff */
[----:B------:R-:W-:Y:S02]  /*52b0*/  IMAD R77, R90, R77, R80 ;  /* 0x0000004d5a4d7224 */ /* 0x000fe400078e0250 */
.L_x_27:
[----:B------:R-:W-:Y:S05]  /*52c0*/  BSYNC B0 ;  /* 0x0000000000007941 */ /* 0x000fea0003800000 */
.L_x_25:
[--C-:B------:R-:W-:Y:S01]  /*52d0*/  SHF.R.U64 R79, R77, 0x3, R76.reuse ;  /* 0x000000034d4f7819 */ /* 0x100fe2000000124c */
[----:B------:R-:W-:Y:S01]  /*52e0*/  VIADD R77, R96, 0x1 ;  /* 0x00000001604d7836 */ /* 0x000fe20000000000 */
[----:B------:R-:W-:Y:S01]  /*52f0*/  ULDC UR4, c[0x0][0x210] ;  /* 0x0000840000047ab9 */ /* 0x000fe20000000800 */
[----:B------:R-:W-:Y:S02]  /*5300*/  CS2R R84, SRZ ;  /* 0x0000000000547805 */ /* 0x000fe4000001ff00 */
[----:B------:R-:W-:Y:S02]  /*5310*/  ISETP.GE.U32.AND P3, PT, R78, R79, PT ;  /* 0x0000004f4e00720c */ /* 0x000fe40003f66070 */
[----:B------:R-:W-:Y:S02]  /*5320*/  SHF.R.U32.HI R79, RZ, 0x3, R76 ;  /* 0x00000003ff4f7819 */ /* 0x000fe4000001164c */
[----:B------:R-:W-:Y:S02]  /*5330*/  SHF.R.S32.HI R76, RZ, 0x1f, R78 ;  /* 0x0000001fff4c7819 */ /* 0x000fe4000001144e */
[----:B------:R-:W-:-:S04]  /*5340*/  ISETP.LT.AND P4, PT, R77, UR4, !P1 ;  /* 0x000000044d007c0c */ /* 0x000fc8000cf81270 */
[----:B------:R-:W-:-:S13]  /*5350*/  ISETP.GE.U32.AND.EX P3, PT, R76, R79, P4, P3 ;  /* 0x0000004f4c00720c */ /* 0x000fda0002766130 */
        /* <DEDUP_REMOVED lines=12> */
.L_x_29:
        /* <DEDUP_REMOVED lines=19> */
.L_x_30:
[----:B------:R-:W-:Y:S05]  /*5550*/  BSYNC B0 ;  /* 0x0000000000007941 */ /* 0x000fea0003800000 */
.L_x_28:
[--C-:B------:R-:W-:Y:S01]  /*5560*/  SHF.R.U64 R81, R104, 0x3, R105.reuse ;  /* 0x0000000368517819 */ /* 0x100fe20000001269 */
[----:B------:R-:W-:Y:S01]  /*5570*/  ULDC UR4, c[0x0][0x210] ;  /* 0x0000840000047ab9 */ /* 0x000fe20000000800 */
[----:B------:R-:W-:Y:S02]  /*5580*/  SHF.R.U32.HI R79, RZ, 0x3, R105 ;  /* 0x00000003ff4f7819 */ /* 0x000fe40000011669 */
[----:B------:R-:W-:Y:S02]  /*5590*/  CS2R R82, SRZ ;  /* 0x0000000000527805 */ /* 0x000fe4000001ff00 */
[----:B------:R-:W-:Y:S02]  /*55a0*/  ISETP.GE.U32.AND P3, PT, R78, R81, PT ;  /* 0x000000514e00720c */ /* 0x000fe40003f66070 */
[----:B------:R-:W-:-:S04]  /*55b0*/  ISETP.LT.AND P4, PT, R77, UR4, !P0 ;  /* 0x000000044d007c0c */ /* 0x000fc8000c781270 */
[----:B------:R-:W-:-:S13]  /*55c0*/  ISETP.GE.U32.AND.EX P3, PT, R76, R79, P4, P3 ;  /* 0x0000004f4c00720c */ /* 0x000fda0002766130 */
[----:B------:R-:W-:Y:S02]  /*55d0*/  @P3 IMAD.MOV.U32 R76, RZ, RZ, R74 ;  /* 0x000000ffff4c3224 */ /* 0x000fe400078e004a */
[----:B------:R-:W-:-:S05]  /*55e0*/  @P3 IMAD.MOV.U32 R77, RZ, RZ, R75 ;  /* 0x000000ffff4d3224 */ /* 0x000fca00078e004b */
[----:B------:R1:W4:Y:S01]  /*55f0*/  @P3 LDG.E.LTC128B.64 R82, desc[UR18][R76.64+0x100] ;  /* 0x000100124c523981 */ /* 0x000322000c1e1b20 */
[C---:B------:R-:W-:Y:S01]  /*5600*/  LEA R78, P3, R70.reuse, R92, 0x1 ;  /* 0x0000005c464e7211 */ /* 0x040fe200078608ff */
[----:B------:R-:W-:Y:S03]  /*5610*/  BSSY B0, `(.L_x_31) ;  /* 0x000002b000007945 */ /* 0x000fe60003800000 */
[----:B------:R-:W-:Y:S02]  /*5620*/  LEA.HI.X R79, R70, R91, R71, 0x1, P3 ;  /* 0x0000005b464f7211 */ /* 0x000fe400018f0c47 */
        /* <DEDUP_REMOVED lines=20> */
.L_x_32:
        /* <DEDUP_REMOVED lines=21> */
.L_x_33:
[----:B------:R-:W-:Y:S05]  /*58c0*/  BSYNC B0 ;  /* 0x0000000000007941 */ /* 0x000fea0003800000 */
.L_x_31:
        /* <DEDUP_REMOVED lines=21> */
.L_x_35:
        /* <DEDUP_REMOVED lines=19> */
.L_x_36:
[----:B------:R-:W-:Y:S05]  /*5b50*/  BSYNC B0 ;  /* 0x0000000000007941 */ /* 0x000fea0003800000 */
.L_x_34:
[--C-:B------:R-:W-:Y:S01]  /*5b60*/  SHF.R.U64 R79, R104, 0x3, R105.reuse ;  /* 0x00000003684f7819 */ /* 0x100fe20000001269 */
[----:B------:R-:W-:Y:S01]  /*5b70*/  ULDC UR4, c[0x0][0x210] ;  /* 0x0000840000047ab9 */ /* 0x000fe20000000800 */
[----:B------:R-:W-:Y:S02]  /*5b80*/  SHF.R.U32.HI R77, RZ, 0x3, R105 ;  /* 0x00000003ff4d7819 */ /* 0x000fe40000011669 */
[----:B------:R-:W-:Y:S02]  /*5b90*/  ISETP.GE.U32.AND P5, PT, R76, R79, PT ;  /* 0x0000004f4c00720c */ /* 0x000fe40003fa6070 */
[----:B------:R-:W-:Y:S02]  /*5ba0*/  CS2R R78, SRZ ;  /* 0x00000000004e7805 */ /* 0x000fe4000001ff00 */
[----:B------:R-:W-:-:S04]  /*5bb0*/  ISETP.LT.AND P3, PT, R75, UR4, !P0 ;  /* 0x000000044b007c0c */ /* 0x000fc8000c761270 */
[----:B------:R-:W-:Y:S02]  /*5bc0*/  ISETP.GE.U32.AND.EX P5, PT, R74, R77, P3, P5 ;  /* 0x0000004d4a00720c */ /* 0x000fe40001fa6150 */
[----:B------:R-:W-:-:S04]  /*5bd0*/  IADD3 R122, P4, P3, R70, R92, R70 ;  /* 0x0000005c467a7210 */ /* 0x000fc80007b9e046 */
[----:B------:R-:W-:-:S07]  /*5be0*/  IADD3.X R123, R71, R91, R71, P4, P3 ;  /* 0x0000005b477b7210 */ /* 0x000fce00027e6447 */
[----:B------:R1:W4:Y:S01]  /*5bf0*/  @P5 LDG.E.LTC128B.64 R78, desc[UR18][R122.64+0x100] ;  /* 0x000100127a4e5981 */ /* 0x000322000c1e1b20 */
[----:B------:R-:W-:Y:S01]  /*5c00*/  IMAD.MOV.U32 R74, RZ, RZ, R92 ;  /* 0x000000ffff4a7224 */ /* 0x000fe200078e005c */
[----:B------:R-:W-:Y:S01]  /*5c10*/  BSSY B0, `(.L_x_37) ;  /* 0x000002e000007945 */ /* 0x000fe20003800000 */
[----:B------:R-:W-:Y:S02]  /*5c20*/  IMAD.MOV.U32 R75, RZ, RZ, R91 ;  /* 0x000000ffff4b7224 */ /* 0x000fe400078e005b */
[----:B------:R-:W-:Y:S02]  /*5c30*/  IMAD R133, R71, 0x3, RZ ;  /* 0x0000000347857824 */ /* 0x000fe400078e02ff */
[----:B------:R-:W-:-:S04]  /*5c40*/  IMAD.WIDE.U32 R130, R70, 0x3, R74 ;  /* 0x0000000346827825 */ /* 0x000fc800078e004a */
[----:B------:R-:W-:Y:S01]  /*5c50*/  IMAD.IADD R133, R131, 0x1, R133 ;  /* 0x0000000183857824 */ /* 0x000fe200078e0285 */
        /* <DEDUP_REMOVED lines=13> */
[----:B------:R-:W-:-:S05]  /*5d30*/  IADD3.X R77, RZ, ~R98, RZ, P3, !PT ;  /* 0x80000062ff4d7210 */ /* 0x000fca0001ffe4ff */
[----:B------:R-:W-:Y:S02]  /*5d40*/  IMAD R74, R77, R90, RZ ;  /* 0x0000005a4d4a7224 */ /* 0x000fe400078e02ff */
[----:B------:R-:W-:-:S04]  /*5d50*/  IMAD.WIDE.U32 R76, R90, R75, R134 ;  /* 0x0000004b5a4c7225 */ /* 0x000fc800078e0086 */
[----:B------:R-:W-:Y:S01]  /*5d60*/  IMAD R74, R0, R75, R74 ;  /* 0x0000004b004a7224 */ /* 0x000fe200078e024a */
[----:B------:R-:W-:-:S04]  /*5d70*/  MOV R75, R76 ;  /* 0x0000004c004b7202 */ /* 0x000fc80000000f00 */
[----:B------:R-:W-:Y:S01]  /*5d80*/  IADD3 R74, R74, R77, RZ ;  /* 0x0000004d4a4a7210 */ /* 0x000fe20007ffe0ff */
[----:B------:R-:W-:Y:S05]  /*5d90*/  BRA `(.L_x_39) ;  /* 0x0000000000547947 */ /* 0x000fea0003800000 */
.L_x_38:
        /* <DEDUP_REMOVED lines=21> */
.L_x_39:
[----:B------:R-:W-:Y:S05]  /*5ef0*/  BSYNC B0 ;  /* 0x0000000000007941 */ /* 0x000fea0003800000 */
.L_x_37:
[--C-:B------:R-:W-:Y:S01]  /*5f00*/  SHF.R.U64 R77, R75, 0x3, R74.reuse ;  /* 0x000000034b4d7819 */ /* 0x100fe2000000124a */
[----:B------:R-:W-:Y:S01]  /*5f10*/  VIADD R75, R96, 0x3 ;  /* 0x00000003604b7836 */ /* 0x000fe20000000000 */
[----:B------:R-:W-:Y:S02]  /*5f20*/  ULDC UR4, c[0x0][0x210] ;  /* 0x0000840000047ab9 */ /* 0x000fe40000000800 */
[----:B------:R-:W-:Y:S02]  /*5f30*/  ISETP.GE.U32.AND P3, PT, R108, R77, PT ;  /* 0x0000004d6c00720c */ /* 0x000fe40003f66070 */
[----:B------:R-:W-:Y:S02]  /*5f40*/  SHF.R.U32.HI R77, RZ, 0x3, R74 ;  /* 0x00000003ff4d7819 */ /* 0x000fe4000001164a */
[----:B------:R-:W-:Y:S02]  /*5f50*/  SHF.R.S32.HI R74, RZ, 0x1f, R108 ;  /* 0x0000001fff4a7819 */ /* 0x000fe4000001146c */
[----:B------:R-:W-:-:S04]  /*5f60*/  ISETP.LT.AND P1, PT, R75, UR4, !P1 ;  /* 0x000000044b007c0c */ /* 0x000fc8000cf21270 */
[----:B------:R-:W-:Y:S02]  /*5f70*/  ISETP.GE.U32.AND.EX P1, PT, R74, R77, P1, P3 ;  /* 0x0000004d4a00720c */ /* 0x000fe40000f26130 */
[----:B------:R-:W-:-:S11]  /*5f80*/  CS2R R76, SRZ ;  /* 0x00000000004c7805 */ /* 0x000fd6000001ff00 */
        /* <DEDUP_REMOVED lines=13> */
.L_x_41:
        /* <DEDUP_REMOVED lines=19> */
.L_x_42:
[----:B------:R-:W-:Y:S05]  /*6190*/  BSYNC B0 ;  /* 0x0000000000007941 */ /* 0x000fea0003800000 */
.L_x_40:
[--C-:B------:R-:W-:Y:S01]  /*61a0*/  SHF.R.U64 R99, R104, 0x3, R105.reuse ;  /* 0x0000000368637819 */ /* 0x100fe20000001269 */
[----:B------:R-:W-:Y:S01]  /*61b0*/  ULDC UR6, c[0x0][0x210] ;  /* 0x0000840000067ab9 */ /* 0x000fe20000000800 */
[----:B------:R-:W-:Y:S02]  /*61c0*/  SHF.R.U32.HI R97, RZ, 0x3, R105 ;  /* 0x00000003ff617819 */ /* 0x000fe40000011669 */
[----:B------:R-:W-:Y:S02]  /*61d0*/  ISETP.GE.U32.AND P1, PT, R108, R99, PT ;  /* 0x000000636c00720c */ /* 0x000fe40003f26070 */
[----:B------:R-:W-:Y:S02]  /*61e0*/  ISETP.LT.AND P5, PT, R75, UR6, !P0 ;  /* 0x000000064b007c0c */ /* 0x000fe4000c7a1270 */
[----:B------:R-:W-:Y:S02]  /*61f0*/  IADD3 R98, P0, R122, R70, RZ ;  /* 0x000000467a627210 */ /* 0x000fe40007f1e0ff */
[----:B------:R-:W-:-:S02]  /*6200*/  ISETP.GE.U32.AND.EX P1, PT, R74, R97, P5, P1 ;  /* 0x000000614a00720c */ /* 0x000fc40002f26110 */
[----:B------:R-:W-:Y:S01]  /*6210*/  CS2R R74, SRZ ;  /* 0x00000000004a7805 */ /* 0x000fe2000001ff00 */
[----:B------:R-:W-:-:S10]  /*6220*/  IMAD.X R99, R123, 0x1, R71, P0 ;  /* 0x000000017b637824 */ /* 0x000fd400000e0647 */
[----:B------:R-:W-:Y:S05]  /*6230*/  @!P1 BRA `(.L_x_43) ;  /* 0x0000000000cc9947 */ /* 0x000fea0003800000 */
[----:B------:R1:W4:Y:S01]  /*6240*/  LDG.E.LTC128B.64 R74, desc[UR18][R98.64+0x100] ;  /* 0x00010012624a7981 */ /* 0x000322000c1e1b20 */
[----:B------:R-:W-:Y:S05]  /*6250*/  BRA `(.L_x_43) ;  /* 0x0000000000c47947 */ /* 0x000fea0003800000 */
.L_x_18:
[----:B------:R-:W-:Y:S01]  /*6260*/  ULDC.64 UR6, c[0x0][0x210] ;  /* 0x0000840000067ab9 */ /* 0x000fe20000000a00 */
[C---:B------:R-:W-:Y:S01]  /*6270*/  VIADD R75, R94.reuse, 0x20 ;  /* 0x000000205e4b7836 */ /* 0x040fe20000000000 */
[----:B------:R-:W-:Y:S01]  /*6280*/  ISETP.GE.AND P0, PT, R94, UR7, PT ;  /* 0x000000075e007c0c */ /* 0x000fe2000bf06270 */
[----:B------:R-:W-:Y:S01]  /*6290*/  VIADD R74, R96, 0x1 ;  /* 0x00000001604a7836 */ /* 0x000fe20000000000 */
[----:B-1----:R-:W-:Y:S02]  /*62a0*/  IADD3 R76, P5, R70, R92, RZ ;  /* 0x0000005c464c7210 */ /* 0x002fe40007fbe0ff */
[----:B------:R-:W-:Y:S02]  /*62b0*/  CS2R R84, SRZ ;  /* 0x0000000000547805 */ /* 0x000fe4000001ff00 */
[----:B------:R-:W-:Y:S02]  /*62c0*/  ISETP.GE.AND P4, PT, R75, UR7, PT ;  /* 0x000000074b007c0c */ /* 0x000fe4000bf86270 */
[C---:B------:R-:W-:Y:S01]  /*62d0*/  ISETP.LT.AND P3, PT, R74.reuse, UR6, !P0 ;  /* 0x000000064a007c0c */ /* 0x040fe2000c761270 */
[----:B------:R-:W-:Y:S01]  /*62e0*/  IMAD.X R77, R71, 0x1, R91, P5 ;  /* 0x00000001474d7824 */ /* 0x000fe200028e065b */
[----:B------:R-:W-:Y:S01]  /*62f0*/  ISETP.LT.AND P1, PT, R74, UR6, !P4 ;  /* 0x000000064a007c0c */ /* 0x000fe2000e721270 */
[----:B------:R-:W-:Y:S01]  /*6300*/  VIADD R74, R96, 0x2 ;  /* 0x00000002604a7836 */ /* 0x000fe20000000000 */
[----:B------:R-:W-:-:S04]  /*6310*/  CS2R R82, SRZ ;  /* 0x0000000000527805 */ /* 0x000fc8000001ff00 */
[----:B------:R-:W-:-:S05]  /*6320*/  ISETP.LT.AND P5, PT, R74, UR6, !P0 ;  /* 0x000000064a007c0c */ /* 0x000fca000c7a1270 */
[----:B------:R1:W4:Y:S01]  /*6330*/  @P3 LDG.E.LTC128B.64 R84, desc[UR18][R76.64] ;  /* 0x000000124c543981 */ /* 0x000322000c1e1b20 */
[C---:B------:R-:W-:Y:S01]  /*6340*/  IADD3 R98, P3, R70.reuse, R76, RZ ;  /* 0x0000004c46627210 */ /* 0x040fe20007f7e0ff */
[----:B------:R-:W-:Y:S01]  /*6350*/  @P1 IMAD.MOV.U32 R86, RZ, RZ, R76 ;  /* 0x000000ffff561224 */ /* 0x000fe200078e004c */
[----:B------:R-:W-:Y:S01]  /*6360*/  CS2R R80, SRZ ;  /* 0x0000000000507805 */ /* 0x000fe2000001ff00 */
[--C-:B------:R-:W-:Y:S02]  /*6370*/  @P1 IMAD.MOV.U32 R87, RZ, RZ, R77.reuse ;  /* 0x000000ffff571224 */ /* 0x100fe400078e004d */
[----:B------:R-:W-:Y:S01]  /*6380*/  IMAD.X R99, R71, 0x1, R77, P3 ;  /* 0x0000000147637824 */ /* 0x000fe200018e064d */
[----:B------:R-:W-:Y:S02]  /*6390*/  IADD3 R75, P3, R70, 0x100, RZ ;  /* 0x00000100464b7810 */ /* 0x000fe40007f7e0ff */
[----:B------:R2:W4:Y:S01]  /*63a0*/  @P1 LDG.E.LTC128B.64 R82, desc[UR18][R86.64+0x100] ;  /* 0x0001001256521981 */ /* 0x000522000c1e1b20 */
[----:B------:R-:W-:-:S03]  /*63b0*/  ISETP.LT.AND P1, PT, R74, UR6, !P4 ;  /* 0x000000064a007c0c */ /* 0x000fc6000e721270 */
[----:B------:R3:W4:Y:S01]  /*63c0*/  @P5 LDG.E.LTC128B.64 R80, desc[UR18][R98.64] ;  /* 0x0000001262505981 */ /* 0x000722000c1e1b20 */
[----:B------:R-:W-:Y:S01]  /*63d0*/  IADD3 R104, P5, R75, R76, RZ ;  /* 0x0000004c4b687210 */ /* 0x000fe20007fbe0ff */
[----:B------:R-:W-:Y:S01]  /*63e0*/  IMAD.X R74, RZ, RZ, R71, P3 ;  /* 0x000000ffff4a7224 */ /* 0x000fe200018e0647 */
[----:B------:R-:W-:Y:S02]  /*63f0*/  CS2R R78, SRZ ;  /* 0x00000000004e7805 */ /* 0x000fe4000001ff00 */
[----:B------:R-:W-:Y:S02]  /*6400*/  ISETP.LT.AND P3, PT, R96, UR6, !P0 ;  /* 0x0000000660007c0c */ /* 0x000fe4000c761270 */
[----:B------:R-:W-:Y:S01]  /*6410*/  CS2R R88, SRZ ;  /* 0x0000000000587805 */ /* 0x000fe2000001ff00 */
[----:B------:R-:W-:-:S05]  /*6420*/  IMAD.X R105, R74, 0x1, R77, P5 ;  /* 0x000000014a697824 */ /* 0x000fca00028e064d */
[----:B------:R3:W4:Y:S01]  /*6430*/  @P1 LDG.E.LTC128B.64 R78, desc[UR18][R104.64] ;  /* 0x00000012684e1981 */ /* 0x000722000c1e1b20 */
[----:B-1----:R-:W-:Y:S01]  /*6440*/  VIADD R76, R96, 0x3 ;  /* 0x00000003604c7836 */ /* 0x002fe20000000000 */
[----:B------:R-:W-:-:S04]  /*6450*/  IADD3 R100, P1, R75, R98, RZ ;  /* 0x000000624b647210 */ /* 0x000fc80007f3e0ff */
[----:B------:R-:W-:Y:S02]  /*6460*/  ISETP.LT.AND P5, PT, R76, UR6, !P4 ;  /* 0x000000064c007c0c */ /* 0x000fe4000e7a1270 */
[----:B------:R-:W-:Y:S01]  /*6470*/  ISETP.LT.AND P4, PT, R96, UR6, !P4 ;  /* 0x0000000660007c0c */ /* 0x000fe2000e781270 */
[----:B------:R-:W-:Y:S01]  /*6480*/  IMAD.X R101, R74, 0x1, R99, P1 ;  /* 0x000000014a657824 */ /* 0x000fe200008e0663 */
[----:B------:R-:W-:Y:S02]  /*6490*/  ISETP.LT.AND P0, PT, R76, UR6, !P0 ;  /* 0x000000064c007c0c */ /* 0x000fe4000c701270 */
[----:B------:R-:W-:Y:S02]  /*64a0*/  IADD3 R102, P1, R70, R98, RZ ;  /* 0x0000006246667210 */ /* 0x000fe40007f3e0ff */
[----:B------:R-:W-:Y:S02]  /*64b0*/  CS2R R76, SRZ ;  /* 0x00000000004c7805 */ /* 0x000fe4000001ff00 */
[----:B--2---:R-:W-:-:S02]  /*64c0*/  CS2R R86, SRZ ;  /* 0x0000000000567805 */ /* 0x004fc4000001ff00 */
[----:B------:R-:W-:Y:S01]  /*64d0*/  CS2R R74, SRZ ;  /* 0x00000000004a7805 */ /* 0x000fe2000001ff00 */
[----:B------:R-:W-:Y:S02]  /*64e0*/  IMAD.X R103, R71, 0x1, R99, P1 ;  /* 0x0000000147677824 */ /* 0x000fe400008e0663 */
[----:B---3--:R-:W-:-:S03]  /*64f0*/  @P4 IMAD.MOV.U32 R98, RZ, RZ, R92 ;  /* 0x000000ffff624224 */ /* 0x008fc600078e005c */
[----:B------:R1:W4:Y:S01]  /*6500*/  @P5 LDG.E.LTC128B.64 R74, desc[UR18][R100.64] ;  /* 0x00000012644a5981 */ /* 0x000322000c1e1b20 */
[--C-:B------:R-:W-:Y:S02]  /*6510*/  @P4 IMAD.MOV.U32 R99, RZ, RZ, R91.reuse ;  /* 0x000000ffff634224 */ /* 0x100fe400078e005b */
[----:B------:R-:W-:Y:S01]  /*6520*/  @P3 IMAD.MOV.U32 R104, RZ, RZ, R92 ;  /* 0x000000ffff683224 */ /* 0x000fe200078e005c */
[----:B------:R1:W4:Y:S01]  /*6530*/  @P0 LDG.E.LTC128B.64 R76, desc[UR18][R102.64] ;  /* 0x00000012664c0981 */ /* 0x000322000c1e1b20 */
[----:B------:R-:W-:-:S03]  /*6540*/  @P3 IMAD.MOV.U32 R105, RZ, RZ, R91 ;  /* 0x000000ffff693224 */ /* 0x000fc600078e005b */
[----:B------:R1:W4:Y:S04]  /*6550*/  @P4 LDG.E.LTC128B.64 R86, desc[UR18][R98.64+0x100] ;  /* 0x0001001262564981 */ /* 0x000328000c1e1b20 */
[----:B------:R1:W4:Y:S02]  /*6560*/  @P3 LDG.E.LTC128B.64 R88, desc[UR18][R104.64] ;  /* 0x0000001268583981 */ /* 0x000324000c1e1b20 */
.L_x_43:
[----:B------:R-:W-:Y:S05]  /*6570*/  BSYNC B1 ;  /* 0x0000000000017941 */ /* 0x000fea0003800000 */
.L_x_17:
[----:B------:R-:W-:Y:S06]  /*6580*/  BAR.SYNC.DEFER_BLOCKING 0x0 ;  /* 0x0000000000007b1d */ /* 0x000fec0000010000 */
[----:B------:R-:W-:Y:S01]  /*6590*/  BSSY B1, `(.L_x_44) ;  /* 0x00001e8000017945 */ /* 0x000fe20003800000 */
[----:B------:R-:W-:-:S04]  /*65a0*/  DEPBAR.LE SB5, 0xd ;  /* 0x0000d3400000791a */ /* 0x000fc80000000000 */
[----:B------:R-:W-:Y:S04]  /*65b0*/  STS.128 [R95], R4 ;  /* 0x000000045f007388 */ /* 0x000fe80000000c00 */
[----:B------:R-:W-:Y:S04]  /*65c0*/  STS.128 [R95+0x40], R8 ;  /* 0x000040085f007388 */ /* 0x000fe80000000c00 */
[----:B------:R-:W-:Y:S01]  /*65d0*/  STS.128 [R95+0x80], R12 ;  /* 0x0000800c5f007388 */ /* 0x000fe20000000c00 */
[----:B------:R-:W-:-:S04]  /*65e0*/  DEPBAR.LE SB5, 0xc ;  /* 0x0000d3000000791a */ /* 0x000fc80000000000 */
[----:B------:R-:W-:Y:S01]  /*65f0*/  STS.128 [R95+0xc0], R16 ;  /* 0x0000c0105f007388 */ /* 0x000fe20000000c00 */
[----:B------:R-:W-:Y:S06]  /*6600*/  BAR.SYNC.DEFER_BLOCKING 0x0 ;  /* 0x0000000000007b1d */ /* 0x000fec0000010000 */
[----:B------:R-:W2:Y:S04]  /*6610*/  LDS.64 R122, [R93+UR8] ;  /* 0x000000085d7a7984 */ /* 0x000ea80008000a00 */
[----:B------:R-:W3:Y:S04]  /*6620*/  LDS.64 R106, [R93+UR8+0x100] ;  /* 0x000100085d6a7984 */ /* 0x000ee80008000a00 */
[----:B-1----:R-:W1:Y:S04]  /*6630*/  LDS.64 R104, [R93+UR8+0x220] ;  /* 0x000220085d687984 */ /* 0x002e680008000a00 */
[----:B------:R-:W1:Y:S04]  /*6640*/  LDS.64 R102, [R93+UR8+0x320] ;  /* 0x000320085d667984 */ /* 0x000e680008000a00 */
[----:B------:R-:W1:Y:S04]  /*6650*/  LDS.64 R100, [R93+UR8+0x440] ;  /* 0x000440085d647984 */ /* 0x000e680008000a00 */
[----:B------:R-:W1:Y:S04]  /*6660*/  LDS.64 R98, [R93+UR8+0x540] ;  /* 0x000540085d627984 */ /* 0x000e680008000a00 */
[----:B------:R-:W1:Y:S04]  /*6670*/  LDS.64 R4, [R93+UR8+0x660] ;  /* 0x000660085d047984 */ /* 0x000e680008000a00 */
[----:B------:R-:W1:Y:S01]  /*6680*/  LDS.64 R6, [R93+UR8+0x760] ;  /* 0x000760085d067984 */ /* 0x000e620008000a00 */
[----:B--2---:R-:W-:-:S02]  /*6690*/  DMUL R122, R122, R114 ;  /* 0x000000727a7a7228 */ /* 0x004fc40000000000 */
[-C--:B---3--:R-:W-:Y:S02]  /*66a0*/  DMUL R18, R106, R114.reuse ;  /* 0x000000726a127228 */ /* 0x088fe40000000000 */
[----:B-1----:R-:W-:-:S04]  /*66b0*/  DMUL R16, R104, R114 ;  /* 0x0000007268107228 */ /* 0x002fc80000000000 */
[----:B----4-:R-:W-:Y:S02]  /*66c0*/  DFMA R122, R88, R112, R122 ;  /* 0x00000070587a722b */ /* 0x010fe4000000007a */
[----:B------:R-:W-:Y:S02]  /*66d0*/  DMUL R14, R102, R114 ;  /* 0x00000072660e7228 */ /* 0x000fe40000000000 */
[----:B------:R-:W-:Y:S02]  /*66e0*/  DFMA R18, R86, R112, R18 ;  /* 0x000000705612722b */ /* 0x000fe40000000012 */
[----:B------:R-:W-:Y:S02]  /*66f0*/  DMUL R12, R100, R114 ;  /* 0x00000072640c7228 */ /* 0x000fe40000000000 */
[----:B------:R-:W-:Y:S02]  /*6700*/  DFMA R16, R84, R112, R16 ;  /* 0x000000705410722b */ /* 0x000fe40000000010 */
[----:B------:R-:W-:-:S02]  /*6710*/  DMUL R10, R98, R114 ;  /* 0x00000072620a7228 */ /* 0x000fc40000000000 */
[----:B------:R-:W-:Y:S02]  /*6720*/  DFMA R14, R82, R112, R14 ;  /* 0x00000070520e722b */ /* 0x000fe4000000000e */
[----:B------:R-:W-:Y:S02]  /*6730*/  DMUL R8, R4, R114 ;  /* 0x0000007204087228 */ /* 0x000fe40000000000 */
[----:B------:R-:W-:Y:S01]  /*6740*/  DFMA R12, R80, R112, R12 ;  /* 0x00000070500c722b */ /* 0x000fe2000000000c */
[----:B------:R-:W-:Y:S01]  /*6750*/  IADD3 R4, R96, 0x8, RZ ;  /* 0x0000000860047810 */ /* 0x000fe20007ffe0ff */
[----:B------:R-:W-:Y:S02]  /*6760*/  DMUL R6, R6, R114 ;  /* 0x0000007206067228 */ /* 0x000fe40000000000 */
[-C--:B------:R-:W-:Y:S02]  /*6770*/  DFMA R10, R78, R112.reuse, R10 ;  /* 0x000000704e0a722b */ /* 0x080fe4000000000a */
[----:B------:R-:W-:-:S04]  /*6780*/  DFMA R8, R76, R112, R8 ;  /* 0x000000704c08722b */ /* 0x000fc80000000008 */
[----:B------:R-:W-:Y:S01]  /*6790*/  DFMA R6, R74, R112, R6 ;  /* 0x000000704a06722b */ /* 0x000fe20000000006 */
[----:B------:R-:W-:Y:S10]  /*67a0*/  @P2 BRA `(.L_x_45) ;  /* 0x0000001800742947 */ /* 0x000ff40003800000 */
[----:B------:R-:W-:Y:S01]  /*67b0*/  ULDC UR4, c[0x0][0x2f4] ;  /* 0x0000bd0000047ab9 */ /* 0x000fe20000000800 */
[----:B------:R-:W-:Y:S01]  /*67c0*/  BSSY B0, `(.L_x_46) ;  /* 0x0000030000007945 */ /* 0x000fe20003800000 */
[----:B------:R-:W-:-:S05]  /*67d0*/  IMAD.U32 R101, RZ, RZ, UR4 ;  /* 0x00000004ff657e24 */ /* 0x000fca000f8e00ff */
[----:B------:R-:W-:-:S04]  /*67e0*/  LOP3.LUT R5, R119, R101, RZ, 0xfc, !PT ;  /* 0x0000006577057212 */ /* 0x000fc800078efcff */
[----:B------:R-:W-:-:S13]  /*67f0*/  ISETP.NE.U32.AND P0, PT, R5, RZ, PT ;  /* 0x000000ff0500720c */ /* 0x000fda0003f05070 */
[----:B------:R-:W-:Y:S05]  /*6800*/  @!P0 BRA `(.L_x_47) ;  /* 0x0000000000508947 */ /* 0x000fea0003800000 */
[----:B------:R-:W-:Y:S01]  /*6810*/  ULDC.64 UR4, c[0x0][0x2f0] ;  /* 0x0000bc0000047ab9 */ /* 0x000fe20000000a00 */
[----:B------:R-:W-:Y:S01]  /*6820*/  IMAD.MOV.U32 R98, RZ, RZ, R120 ;  /* 0x000000ffff627224 */ /* 0x000fe200078e0078 */
[----:B------:R-:W-:Y:S01]  /*6830*/  MOV R106, UR5 ;  /* 0x00000005006a7c02 */ /* 0x000fe20008000f00 */
[----:B------:R-:W-:Y:S01]  /*6840*/  IMAD.U32 R103, RZ, RZ, UR4 ;  /* 0x00000004ff677e24 */ /* 0x000fe2000f8e00ff */
[----:B------:R-:W-:Y:S02]  /*6850*/  MOV R97, R119 ;  /* 0x0000007700617202 */ /* 0x000fe40000000f00 */
[----:B------:R-:W-:Y:S02]  /*6860*/  MOV R104, 0x6880 ;  /* 0x0000688000687802 */ /* 0x000fe40000000f00 */
[----:B-----5:R-:W-:Y:S05]  /*6870*/  CALL.REL.NOINC `($__internal_0_$__cuda_sm20_div_u64) ;  /* 0x0000013c00807944 */ /* 0x020fea0003c00000 */
[----:B------:R-:W-:Y:S01]  /*6880*/  IADD3 R100, P0, RZ, -R99, RZ ;  /* 0x80000063ff647210 */ /* 0x000fe20007f1e0ff */
[----:B------:R-:W-:Y:S01]  /*6890*/  ULDC.64 UR4, c[0x0][0x2f0] ;  /* 0x0000bc0000047ab9 */ /* 0x000fe20000000a00 */
[----:B------:R-:W-:Y:S01]  /*68a0*/  MOV R118, R120 ;  /* 0x0000007800767202 */ /* 0x000fe20000000f00 */
[----:B------:R-:W-:Y:S01]  /*68b0*/  IMAD.U32 R101, RZ, RZ, UR5 ;  /* 0x00000005ff657e24 */ /* 0x000fe2000f8e00ff */
[----:B------:R-:W-:Y:S01]  /*68c0*/  IADD3.X R98, RZ, ~R98, RZ, P0, !PT ;  /* 0x80000062ff627210 */ /* 0x000fe200007fe4ff */
[----:B------:R-:W-:Y:S01]  /*68d0*/  IMAD.MOV.U32 R108, RZ, RZ, R99 ;  /* 0x000000ffff6c7224 */ /* 0x000fe200078e0063 */
[----:B------:R-:W-:-:S05]  /*68e0*/  MOV R97, UR4 ;  /* 0x0000000400617c02 */ /* 0x000fca0008000f00 */
[-C--:B------:R-:W-:Y:S02]  /*68f0*/  IMAD R5, R98, R97.reuse, RZ ;  /* 0x0000006162057224 */ /* 0x080fe400078e02ff */
[----:B------:R-:W-:-:S04]  /*6900*/  IMAD.WIDE.U32 R102, R100, R97, R118 ;  /* 0x0000006164667225 */ /* 0x000fc800078e0076 */
[----:B------:R-:W-:Y:S01]  /*6910*/  IMAD R5, R100, R101, R5 ;  /* 0x0000006564057224 */ /* 0x000fe200078e0205 */
[----:B------:R-:W-:-:S04]  /*6920*/  MOV R98, R102 ;  /* 0x0000006600627202 */ /* 0x000fc80000000f00 */
[----:B------:R-:W-:Y:S01]  /*6930*/  IADD3 R5, R103, R5, RZ ;  /* 0x0000000567057210 */ /* 0x000fe20007ffe0ff */
[----:B------:R-:W-:Y:S05]  /*6940*/  BRA `(.L_x_48) ;  /* 0x00000000005c7947 */ /* 0x000fea0003800000 */
.L_x_47:
[----:B------:R-:W-:Y:S01]  /*6950*/  ULDC UR4, c[0x0][0x2f0] ;  /* 0x0000bc0000047ab9 */ /* 0x000fe20000000800 */
[----:B------:R-:W-:Y:S01]  /*6960*/  IMAD.MOV.U32 R98, RZ, RZ, RZ ;  /* 0x000000ffff627224 */ /* 0x000fe200078e00ff */
[----:B------:R-:W-:-:S04]  /*6970*/  MOV R97, UR4 ;  /* 0x0000000400617c02 */ /* 0x000fc80008000f00 */
[----:B------:R-:W1:Y:S01]  /*6980*/  I2F.U32.RP R100, R97 ;  /* 0x0000006100647306 */ /* 0x000e620000209000 */
[----:B------:R-:W-:-:S07]  /*6990*/  ISETP.NE.U32.AND P0, PT, R97, RZ, PT ;  /* 0x000000ff6100720c */ /* 0x000fce0003f05070 */
[----:B-1----:R-:W1:Y:S02]  /*69a0*/  MUFU.RCP R99, R100 ;  /* 0x0000006400637308 */ /* 0x002e640000001000 */
[----:B-1----:R-:W-:-:S06]  /*69b0*/  VIADD R99, R99, 0xffffffe ;  /* 0x0ffffffe63637836 */ /* 0x002fcc0000000000 */
[----:B------:R-:W1:Y:S02]  /*69c0*/  F2I.FTZ.U32.TRUNC.NTZ R99, R99 ;  /* 0x0000006300637305 */ /* 0x000e64000021f000 */
[----:B-1----:R-:W-:-:S05]  /*69d0*/  IMAD R5, R99, R97, RZ ;  /* 0x0000006163057224 */ /* 0x002fca00078e02ff */
[----:B------:R-:W-:-:S05]  /*69e0*/  IADD3 R5, -R5, RZ, RZ ;  /* 0x000000ff05057210 */ /* 0x000fca0007ffe1ff */
[----:B------:R-:W-:-:S06]  /*69f0*/  IMAD.HI.U32 R5, R99, R5, R98 ;  /* 0x0000000563057227 */ /* 0x000fcc00078e0062 */
[----:B------:R-:W-:-:S05]  /*6a00*/  IMAD.HI.U32 R108, R5, R120, RZ ;  /* 0x00000078056c7227 */ /* 0x000fca00078e00ff */
[----:B------:R-:W-:-:S05]  /*6a10*/  IADD3 R5, -R108, RZ, RZ ;  /* 0x000000ff6c057210 */ /* 0x000fca0007ffe1ff */
[----:B------:R-:W-:Y:S01]  /*6a20*/  IMAD R98, R97, R5, R120 ;  /* 0x0000000561627224 */ /* 0x000fe200078e0278 */
[----:B------:R-:W-:-:S04]  /*6a30*/  MOV R5, RZ ;  /* 0x000000ff00057202 */ /* 0x000fc80000000f00 */
        /* <DEDUP_REMOVED lines=8> */
.L_x_48:
[----:B------:R-:W-:Y:S05]  /*6ac0*/  BSYNC B0 ;  /* 0x0000000000007941 */ /* 0x000fea0003800000 */
.L_x_46:
[----:B------:R-:W-:Y:S01]  /*6ad0*/  ULDC.64 UR4, c[0x0][0x210] ;  /* 0x0000840000047ab9 */ /* 0x000fe20000000a00 */
[--C-:B------:R-:W-:Y:S01]  /*6ae0*/  SHF.R.U64 R99, R98, 0x3, R5.reuse ;  /* 0x0000000362637819 */ /* 0x100fe20000001205 */
[----:B------:R-:W-:Y:S01]  /*6af0*/  BSSY B0, `(.L_x_49) ;  /* 0x0000027000007945 */ /* 0x000fe20003800000 */
[----:B------:R-:W-:Y:S02]  /*6b00*/  ISETP.GE.AND P1, PT, R94, UR5, PT ;  /* 0x000000055e007c0c */ /* 0x000fe4000bf26270 */
[----:B------:R-:W-:Y:S02]  /*6b10*/  SHF.R.U32.HI R98, RZ, 0x3, R5 ;  /* 0x00000003ff627819 */ /* 0x000fe40000011605 */
[----:B------:R-:W-:Y:S02]  /*6b20*/  ISETP.GE.U32.AND P3, PT, R108, R99, PT ;  /* 0x000000636c00720c */ /* 0x000fe40003f66070 */
[----:B------:R-:W-:Y:S02]  /*6b30*/  ISETP.LT.AND P0, PT, R96, UR4, !P1 ;  /* 0x0000000460007c0c */ /* 0x000fe4000cf01270 */
[----:B------:R-:W-:-:S04]  /*6b40*/  SHF.R.S32.HI R5, RZ, 0x1f, R108 ;  /* 0x0000001fff057819 */ /* 0x000fc8000001146c */
[----:B------:R-:W-:Y:S02]  /*6b50*/  ISETP.GE.U32.AND.EX P3, PT, R5, R98, P0, P3 ;  /* 0x000000620500720c */ /* 0x000fe40000766130 */
[----:B------:R-:W-:-:S05]  /*6b60*/  IADD3 R103, P0, R120, 0x100, RZ ;  /* 0x0000010078677810 */ /* 0x000fca0007f1e0ff */
[----:B------:R-:W-:-:S05]  /*6b70*/  IMAD.X R118, RZ, RZ, R119, P0 ;  /* 0x000000ffff767224 */ /* 0x000fca00000e0677 */
[----:B------:R-:W-:Y:S01]  /*6b80*/  LOP3.LUT R101, R118, R101, RZ, 0xfc, !PT ;  /* 0x0000006576657212 */ /* 0x000fe200078efcff */
[----:B------:R1:W-:Y:S03]  /*6b90*/  @P3 STG.E.64 desc[UR18][R116.64], R122 ;  /* 0x0000007a74003986 */ /* 0x0003e6000c101b12 */
[----:B------:R-:W-:-:S13]  /*6ba0*/  ISETP.NE.U32.AND P0, PT, R101, RZ, PT ;  /* 0x000000ff6500720c */ /* 0x000fda0003f05070 */
[----:B------:R-:W-:Y:S05]  /*6bb0*/  @!P0 BRA `(.L_x_50) ;  /* 0x00000000001c8947 */ /* 0x000fea0003800000 */
[----:B------:R-:W-:Y:S01]  /*6bc0*/  ULDC.64 UR4, c[0x0][0x2f0] ;  /* 0x0000bc0000047ab9 */ /* 0x000fe20000000a00 */
[----:B------:R-:W-:Y:S01]  /*6bd0*/  IMAD.MOV.U32 R101, RZ, RZ, R118 ;  /* 0x000000ffff657224 */ /* 0x000fe200078e0076 */
[----:B------:R-:W-:Y:S01]  /*6be0*/  MOV R99, UR5 ;  /* 0x0000000500637c02 */ /* 0x000fe20008000f00 */
[----:B------:R-:W-:Y:S01]  /*6bf0*/  IMAD.U32 R102, RZ, RZ, UR4 ;  /* 0x00000004ff667e24 */ /* 0x000fe2000f8e00ff */
[----:B------:R-:W-:Y:S02]  /*6c00*/  MOV R100, 0x6c20 ;  /* 0x00006c2000647802 */ /* 0x000fe40000000f00 */
[----:B-1---5:R-:W-:Y:S05]  /*6c10*/  CALL.REL.NOINC `($__internal_1_$__cuda_sm20_rem_u64) ;  /* 0x0000013c00ac7944 */ /* 0x022fea0003c00000 */
[----:B------:R-:W-:Y:S05]  /*6c20*/  BRA `(.L_x_51) ;  /* 0x00000000004c7947 */ /* 0x000fea0003800000 */
.L_x_50:
[----:B------:R-:W2:Y:S01]  /*6c30*/  I2F.U32.RP R100, R97 ;  /* 0x0000006100647306 */ /* 0x000ea20000209000 */
[----:B------:R-:W-:-:S07]  /*6c40*/  MOV R104, RZ ;  /* 0x000000ff00687202 */ /* 0x000fce0000000f00 */
[----:B--2---:R-:W2:Y:S02]  /*6c50*/  MUFU.RCP R99, R100 ;  /* 0x0000006400637308 */ /* 0x004ea40000001000 */
[----:B--2---:R-:W-:-:S06]  /*6c60*/  VIADD R99, R99, 0xffffffe ;  /* 0x0ffffffe63637836 */ /* 0x004fcc0000000000 */
[----:B------:R-:W2:Y:S02]  /*6c70*/  F2I.FTZ.U32.TRUNC.NTZ R105, R99 ;  /* 0x0000006300697305 */ /* 0x000ea4000021f000 */
[----:B--2---:R-:W-:-:S04]  /*6c80*/  IMAD.MOV R98, RZ, RZ, -R105 ;  /* 0x000000ffff627224 */ /* 0x004fc800078e0a69 */
[----:B------:R-:W-:-:S04]  /*6c90*/  IMAD R98, R98, R97, RZ ;  /* 0x0000006162627224 */ /* 0x000fc800078e02ff */
[----:B------:R-:W-:Y:S01]  /*6ca0*/  IMAD.HI.U32 R98, R105, R98, R104 ;  /* 0x0000006269627227 */ /* 0x000fe200078e0068 */
[----:B------:R-:W-:-:S05]  /*6cb0*/  MOV R105, RZ ;  /* 0x000000ff00697202 */ /* 0x000fca0000000f00 */
        /* <DEDUP_REMOVED lines=10> */
.L_x_51:
[----:B------:R-:W-:Y:S05]  /*6d60*/  BSYNC B0 ;  /* 0x0000000000007941 */ /* 0x000fea0003800000 */
.L_x_49:
[----:B------:R-:W-:Y:S01]  /*6d70*/  VIADD R97, R94, 0x20 ;  /* 0x000000205e617836 */ /* 0x000fe20000000000 */
[----:B------:R-:W-:Y:S01]  /*6d80*/  ULDC.64 UR4, c[0x0][0x210] ;  /* 0x0000840000047ab9 */ /* 0x000fe20000000a00 */
[--C-:B------:R-:W-:Y:S01]  /*6d90*/  SHF.R.U64 R99, R104, 0x3, R105.reuse ;  /* 0x0000000368637819 */ /* 0x100fe20000001269 */
[----:B------:R-:W-:Y:S01]  /*6da0*/  BSSY B0, `(.L_x_52) ;  /* 0x000003d000007945 */ /* 0x000fe20003800000 */
[----:B------:R-:W-:Y:S02]  /*6db0*/  SHF.R.U32.HI R98, RZ, 0x3, R105 ;  /* 0x00000003ff627819 */ /* 0x000fe40000011669 */
[----:B------:R-:W-:Y:S02]  /*6dc0*/  ISETP.GE.AND P0, PT, R97, UR5, PT ;  /* 0x0000000561007c0c */ /* 0x000fe4000bf06270 */
[----:B------:R-:W-:Y:S02]  /*6dd0*/  ISETP.GE.U32.AND P3, PT, R108, R99, PT ;  /* 0x000000636c00720c */ /* 0x000fe40003f66070 */
[----:B------:R-:W-:Y:S01]  /*6de0*/  ISETP.LT.AND P4, PT, R96, UR4, !P0 ;  /* 0x0000000460007c0c */ /* 0x000fe2000c781270 */
[----:B------:R-:W-:-:S03]  /*6df0*/  ULDC.64 UR4, c[0x0][0x2f8] ;  /* 0x0000be0000047ab9 */ /* 0x000fc60000000a00 */
[----:B------:R-:W-:Y:S02]  /*6e00*/  ISETP.GE.U32.AND.EX P4, PT, R5, R98, P4, P3 ;  /* 0x000000620500720c */ /* 0x000fe40002786130 */
[----:B------:R-:W-:Y:S01]  /*6e10*/  IADD3 R118, P3, R116, UR4, RZ ;  /* 0x0000000474767c10 */ /* 0x000fe2000ff7e0ff */
[----:B------:R-:W-:Y:S02]  /*6e20*/  ULDC UR4, c[0x0][0x2f4] ;  /* 0x0000bd0000047ab9 */ /* 0x000fe40000000800 */
[----:B------:R-:W-:Y:S01]  /*6e30*/  IMAD.U32 R101, RZ, RZ, UR4 ;  /* 0x00000004ff657e24 */ /* 0x000fe2000f8e00ff */
[----:B------:R-:W-:Y:S02]  /*6e40*/  IADD3.X R119, R117, UR5, RZ, P3, !PT ;  /* 0x0000000575777c10 */ /* 0x000fe40009ffe4ff */
[----:B------:R-:W-:-:S05]  /*6e50*/  IADD3 R120, P3, -R68, R118, RZ ;  /* 0x0000007644787210 */ /* 0x000fca0007f7e1ff */
[----:B------:R-:W-:Y:S02]  /*6e60*/  @P4 IMAD.MOV.U32 R98, RZ, RZ, R116 ;  /* 0x000000ffff624224 */ /* 0x000fe400078e0074 */
[----:B------:R-:W-:Y:S02]  /*6e70*/  @P4 IMAD.MOV.U32 R99, RZ, RZ, R117 ;  /* 0x000000ffff634224 */ /* 0x000fe400078e0075 */
[----:B------:R-:W-:-:S03]  /*6e80*/  IMAD.X R121, R119, 0x1, ~R69, P3 ;  /* 0x0000000177797824 */ /* 0x000fc600018e0e45 */
[----:B------:R2:W-:Y:S02]  /*6e90*/  @P4 STG.E.64 desc[UR18][R98.64+0x100], R18 ;  /* 0x0001001262004986 */ /* 0x0005e4000c101b12 */
[----:B------:R-:W-:-:S04]  /*6ea0*/  LOP3.LUT R5, R121, R101, RZ, 0xfc, !PT ;  /* 0x0000006579057212 */ /* 0x000fc800078efcff */
[----:B------:R-:W-:-:S13]  /*6eb0*/  ISETP.NE.U32.AND P3, PT, R5, RZ, PT ;  /* 0x000000ff0500720c */ /* 0x000fda0003f65070 */
[----:B------:R-:W-:Y:S05]  /*6ec0*/  @!P3 BRA `(.L_x_53) ;  /* 0x00000000004cb947 */ /* 0x000fea0003800000 */
[----:B------:R-:W-:Y:S01]  /*6ed0*/  ULDC.64 UR4, c[0x0][0x2f0] ;  /* 0x0000bc0000047ab9 */ /* 0x000fe20000000a00 */
[----:B--2---:R-:W-:Y:S01]  /*6ee0*/  IMAD.MOV.U32 R98, RZ, RZ, R120 ;  /* 0x000000ffff627224 */ /* 0x004fe200078e0078 */
[----:B------:R-:W-:Y:S01]  /*6ef0*/  MOV R106, UR5 ;  /* 0x00000005006a7c02 */ /* 0x000fe20008000f00 */
[----:B------:R-:W-:Y:S01]  /*6f00*/  IMAD.U32 R103, RZ, RZ, UR4 ;  /* 0x00000004ff677e24 */ /* 0x000fe2000f8e00ff */
[----:B------:R-:W-:Y:S02]  /*6f10*/  MOV R97, R121 ;  /* 0x0000007900617202 */ /* 0x000fe40000000f00 */
[----:B------:R-:W-:Y:S02]  /*6f20*/  MOV R104, 0x6f40 ;  /* 0x00006f4000687802 */ /* 0x000fe40000000f00 */
[----:B-1---5:R-:W-:Y:S05]  /*6f30*/  CALL.REL.NOINC `($__internal_0_$__cuda_sm20_div_u64) ;  /* 0x0000013400d07944 */ /* 0x022fea0003c00000 */
[----:B------:R-:W-:Y:S01]  /*6f40*/  IADD3 R18, P3, RZ, -R99, RZ ;  /* 0x80000063ff127210 */ /* 0x000fe20007f7e0ff */
[----:B------:R-:W-:Y:S01]  /*6f50*/  ULDC.64 UR4, c[0x0][0x2f0] ;  /* 0x0000bc0000047ab9 */ /* 0x000fe20000000a00 */
[----:B------:R-:W-:Y:S01]  /*6f60*/  IMAD.MOV.U32 R19, RZ, RZ, R99 ;  /* 0x000000ffff137224 */ /* 0x000fe200078e0063 */
[----:B------:R-:W-:Y:S02]  /*6f70*/  MOV R97, UR4 ;  /* 0x0000000400617c02 */ /* 0x000fe40008000f00 */
[----:B------:R-:W-:Y:S02]  /*6f80*/  IADD3.X R98, RZ, ~R98, RZ, P3, !PT ;  /* 0x80000062ff627210 */ /* 0x000fe40001ffe4ff */
[----:B------:R-:W-:Y:S01]  /*6f90*/  MOV R101, UR5 ;  /* 0x0000000500657c02 */ /* 0x000fe20008000f00 */
[----:B------:R-:W-:-:S04]  /*6fa0*/  IMAD.WIDE.U32 R102, R18, R97, R120 ;  /* 0x0000006112667225 */ /* 0x000fc800078e0078 */
[----:B------:R-:W-:Y:S01]  /*6fb0*/  IMAD R5, R98, R97, RZ ;  /* 0x0000006162057224 */ /* 0x000fe200078e02ff */
[----:B------:R-:W-:-:S03]  /*6fc0*/  MOV R98, R102 ;  /* 0x0000006600627202 */ /* 0x000fc60000000f00 */
[----:B------:R-:W-:-:S04]  /*6fd0*/  IMAD R5, R18, R101, R5 ;  /* 0x0000006512057224 */ /* 0x000fc800078e0205 */
[----:B------:R-:W-:Y:S01]  /*6fe0*/  IMAD.IADD R18, R5, 0x1, R103 ;  /* 0x0000000105127824 */ /* 0x000fe200078e0267 */
[----:B------:R-:W-:Y:S05]  /*6ff0*/  BRA `(.L_x_54) ;  /* 0x00000000005c7947 */ /* 0x000fea0003800000 */
.L_x_53:
[----:B------:R-:W-:Y:S01]  /*7000*/  ULDC UR4, c[0x0][0x2f0] ;  /* 0x0000bc0000047ab9 */ /* 0x000fe20000000800 */
[----:B------:R-:W-:Y:S01]  /*7010*/  IMAD.MOV.U32 R102, RZ, RZ, RZ ;  /* 0x000000ffff667224 */ /* 0x000fe200078e00ff */
[----:B------:R-:W-:-:S04]  /*7020*/  MOV R97, UR4 ;  /* 0x0000000400617c02 */ /* 0x000fc80008000f00 */
[----:B--2---:R-:W2:Y:S01]  /*7030*/  I2F.U32.RP R99, R97 ;  /* 0x0000006100637306 */ /* 0x004ea20000209000 */
[----:B------:R-:W-:-:S07]  /*7040*/  ISETP.NE.U32.AND P3, PT, R97, RZ, PT ;  /* 0x000000ff6100720c */ /* 0x000fce0003f65070 */
[----:B--2---:R-:W2:Y:S02]  /*7050*/  MUFU.RCP R98, R99 ;  /* 0x0000006300627308 */ /* 0x004ea40000001000 */
[----:B--2---:R-:W-:-:S06]  /*7060*/  VIADD R98, R98, 0xffffffe ;  /* 0x0ffffffe62627836 */ /* 0x004fcc0000000000 */
[----:B------:R-:W2:Y:S02]  /*7070*/  F2I.FTZ.U32.TRUNC.NTZ R103, R98 ;  /* 0x0000006200677305 */ /* 0x000ea4000021f000 */
[----:B--2---:R-:W-:-:S05]  /*7080*/  IMAD R19, R103, R97, RZ ;  /* 0x0000006167137224 */ /* 0x004fca00078e02ff */
[----:B------:R-:W-:-:S05]  /*7090*/  IADD3 R19, -R19, RZ, RZ ;  /* 0x000000ff13137210 */ /* 0x000fca0007ffe1ff */
[----:B------:R-:W-:-:S06]  /*70a0*/  IMAD.HI.U32 R19, R103, R19, R102 ;  /* 0x0000001367137227 */ /* 0x000fcc00078e0066 */
[----:B------:R-:W-:-:S05]  /*70b0*/  IMAD.HI.U32 R19, R19, R120, RZ ;  /* 0x0000007813137227 */ /* 0x000fca00078e00ff */
[----:B------:R-:W-:-:S05]  /*70c0*/  IADD3 R5, -R19, RZ, RZ ;  /* 0x000000ff13057210 */ /* 0x000fca0007ffe1ff */
[----:B------:R-:W-:-:S05]  /*70d0*/  IMAD R18, R97, R5, R120 ;  /* 0x0000000561127224 */ /* 0x000fca00078e0278 */
[----:B------:R-:W-:-:S13]  /*70e0*/  ISETP.GE.U32.AND P5, PT, R18, R97, PT ;  /* 0x000000611200720c */ /* 0x000fda0003fa6070 */
[----:B------:R-:W-:Y:S01]  /*70f0*/  @P5 IMAD.IADD R18, R18, 0x1, -R97 ;  /* 0x0000000112125824 */ /* 0x000fe200078e0a61 */
[----:B------:R-:W-:-:S04]  /*7100*/  @P5 IADD3 R19, R19, 0x1, RZ ;  /* 0x0000000113135810 */ /* 0x000fc80007ffe0ff */
[----:B------:R-:W-:Y:S02]  /*7110*/  ISETP.GE.U32.AND P4, PT, R18, R97, PT ;  /* 0x000000611200720c */ /* 0x000fe40003f86070 */
[----:B------:R-:W-:-:S11]  /*7120*/  MOV R18, RZ ;  /* 0x000000ff00127202 */ /* 0x000fd60000000f00 */
[----:B------:R-:W-:Y:S01]  /*7130*/  @P4 VIADD R19, R19, 0x1 ;  /* 0x0000000113134836 */ /* 0x000fe20000000000 */
[----:B------:R-:W-:-:S04]  /*7140*/  @!P3 LOP3.LUT R19, RZ, R97, RZ, 0x33, !PT ;  /* 0x00000061ff13b212 */ /* 0x000fc800078e33ff */
[----:B------:R-:W-:-:S05]  /*7150*/  IADD3 R98, -R19, RZ, RZ ;  /* 0x000000ff13627210 */ /* 0x000fca0007ffe1ff */
[----:B------:R-:W-:Y:S02]  /*7160*/  IMAD R98, R97, R98, R120 ;  /* 0x0000006261627224 */ /* 0x000fe400078e0278 */
.L_x_54:
[----:B------:R-:W-:Y:S05]  /*7170*/  BSYNC B0 ;  /* 0x0000000000007941 */ /* 0x000fea0003800000 */
.L_x_52:
[----:B------:R-:W-:Y:S01]  /*7180*/  VIADD R5, R96, 0x1 ;  /* 0x0000000160057836 */ /* 0x000fe20000000000 */
[--C-:B------:R-:W-:Y:S01]  /*7190*/  SHF.R.U64 R98, R98, 0x3, R18.reuse ;  /* 0x0000000362627819 */ /* 0x100fe20000001212 */
[----:B------:R-:W-:Y:S01]  /*71a0*/  ULDC UR4, c[0x0][0x210] ;  /* 0x0000840000047ab9 */ /* 0x000fe20000000800 */
[----:B------:R-:W-:Y:S01]  /*71b0*/  SHF.R.U32.HI R99, RZ, 0x3, R18 ;  /* 0x00000003ff637819 */ /* 0x000fe20000011612 */
[----:B------:R-:W-:Y:S01]  /*71c0*/  BSSY B0, `(.L_x_55) ;  /* 0x0000025000007945 */ /* 0x000fe20003800000 */
[----:B------:R-:W-:Y:S02]  /*71d0*/  ISETP.GE.U32.AND P4, PT, R19, R98, PT ;  /* 0x000000621300720c */ /* 0x000fe40003f86070 */
[----:B------:R-:W-:Y:S02]  /*71e0*/  SHF.R.S32.HI R18, RZ, 0x1f, R19 ;  /* 0x0000001fff127819 */ /* 0x000fe40000011413 */
[----:B------:R-:W-:-:S04]  /*71f0*/  ISETP.LT.AND P3, PT, R5, UR4, !P1 ;  /* 0x0000000405007c0c */ /* 0x000fc8000cf61270 */
        /* <DEDUP_REMOVED lines=12> */
[----:B-12--5:R-:W-:Y:S05]  /*72c0*/  CALL.REL.NOINC `($__internal_1_$__cuda_sm20_rem_u64) ;  /* 0x0000013800007944 */ /* 0x026fea0003c00000 */
[----:B------:R-:W-:Y:S05]  /*72d0*/  BRA `(.L_x_57) ;  /* 0x00000000004c7947 */ /* 0x000fea0003800000 */
.L_x_56:
[----:B------:R-:W2:Y:S01]  /*72e0*/  I2F.U32.RP R98, R97 ;  /* 0x0000006100627306 */ /* 0x000ea20000209000 */
[----:B------:R-:W-:Y:S02]  /*72f0*/  MOV R100, RZ ;  /* 0x000000ff00647202 */ /* 0x000fe40000000f00 */
[----:B------:R-:W-:-:S05]  /*7300*/  MOV R105, RZ ;  /* 0x000000ff00697202 */ /* 0x000fca0000000f00 */
[----:B--2---:R-:W2:Y:S02]  /*7310*/  MUFU.RCP R17, R98 ;  /* 0x0000006200117308 */ /* 0x004ea40000001000 */
[----:B--2---:R-:W-:-:S06]  /*7320*/  VIADD R17, R17, 0xffffffe ;  /* 0x0ffffffe11117836 */ /* 0x004fcc0000000000 */
[----:B------:R-:W2:Y:S02]  /*7330*/  F2I.FTZ.U32.TRUNC.NTZ R101, R17 ;  /* 0x0000001100657305 */ /* 0x000ea4000021f000 */
[----:B--2---:R-:W-:-:S04]  /*7340*/  IMAD.MOV R16, RZ, RZ, -R101 ;  /* 0x000000ffff107224 */ /* 0x004fc800078e0a65 */
        /* <DEDUP_REMOVED lines=12> */
.L_x_57:
[----:B------:R-:W-:Y:S05]  /*7410*/  BSYNC B0 ;  /* 0x0000000000007941 */ /* 0x000fea0003800000 */
.L_x_55:
[--C-:B------:R-:W-:Y:S01]  /*7420*/  SHF.R.U64 R16, R104, 0x3, R105.reuse ;  /* 0x0000000368107819 */ /* 0x100fe20000001269 */
[----:B------:R-:W-:Y:S01]  /*7430*/  ULDC UR4, c[0x0][0x210] ;  /* 0x0000840000047ab9 */ /* 0x000fe20000000800 */
[----:B------:R-:W-:Y:S01]  /*7440*/  SHF.R.U32.HI R17, RZ, 0x3, R105 ;  /* 0x00000003ff117819 */ /* 0x000fe20000011669 */
[----:B------:R-:W-:Y:S01]  /*7450*/  BSSY B0, `(.L_x_58) ;  /* 0x0000039000007945 */ /* 0x000fe20003800000 */
        /* <DEDUP_REMOVED lines=9> */
[----:B------:R-:W-:Y:S01]  /*74f0*/  IMAD.X R19, R17, 0x1, ~R69, P3 ;  /* 0x0000000111137824 */ /* 0x000fe200018e0e45 */
[----:B------:R2:W-:Y:S04]  /*7500*/  @P4 STG.E.64 desc[UR18][R118.64+0x100], R14 ;  /* 0x0001000e76004986 */ /* 0x0005e8000c101b12 */
        /* <DEDUP_REMOVED lines=9> */
[----:B-12--5:R-:W-:Y:S05]  /*75a0*/  CALL.REL.NOINC `($__internal_0_$__cuda_sm20_div_u64) ;  /* 0x0000013000347944 */ /* 0x026fea0003c00000 */
        /* <DEDUP_REMOVED lines=12> */
.L_x_59:
[----:B------:R-:W-:Y:S01]  /*7670*/  ULDC UR4, c[0x0][0x2f0] ;  /* 0x0000bc0000047ab9 */ /* 0x000fe20000000800 */
[----:B------:R-:W-:Y:S01]  /*7680*/  IMAD.MOV.U32 R102, RZ, RZ, RZ ;  /* 0x000000ffff667224 */ /* 0x000fe200078e00ff */
[----:B------:R-:W-:-:S04]  /*7690*/  MOV R97, UR4 ;  /* 0x0000000400617c02 */ /* 0x000fc80008000f00 */
[----:B------:R-:W3:Y:S01]  /*76a0*/  I2F.U32.RP R99, R97 ;  /* 0x0000006100637306 */ /* 0x000ee20000209000 */
[----:B------:R-:W-:-:S07]  /*76b0*/  ISETP.NE.U32.AND P3, PT, R97, RZ, PT ;  /* 0x000000ff6100720c */ /* 0x000fce0003f65070 */
[----:B---3--:R-:W3:Y:S02]  /*76c0*/  MUFU.RCP R98, R99 ;  /* 0x0000006300627308 */ /* 0x008ee40000001000 */
[----:B---3--:R-:W-:-:S06]  /*76d0*/  VIADD R98, R98, 0xffffffe ;  /* 0x0ffffffe62627836 */ /* 0x008fcc0000000000 */
        /* <DEDUP_REMOVED lines=16> */
.L_x_60:
[----:B------:R-:W-:Y:S05]  /*77e0*/  BSYNC B0 ;  /* 0x0000000000007941 */ /* 0x000fea0003800000 */
.L_x_58:
        /* <DEDUP_REMOVED lines=22> */
.L_x_62:
        /* <DEDUP_REMOVED lines=19> */
.L_x_63:
[----:B------:R-:W-:Y:S05]  /*7a80*/  BSYNC B0 ;  /* 0x0000000000007941 */ /* 0x000fea0003800000 */
.L_x_61:
        /* <DEDUP_REMOVED lines=37> */
.L_x_65:
[----:B------:R-:W-:Y:S01]  /*7ce0*/  ULDC UR4, c[0x0][0x2f0] ;  /* 0x0000bc0000047ab9 */ /* 0x000fe20000000800 */
[----:B------:R-:W-:Y:S01]  /*7cf0*/  IMAD.MOV.U32 R98, RZ, RZ, RZ ;  /* 0x000000ffff627224 */ /* 0x000fe200078e00ff */
[----:B--2---:R-:W-:-:S04]  /*7d00*/  MOV R17, UR4 ;  /* 0x0000000400117c02 */ /* 0x004fc80008000f00 */
[----:B------:R-:W2:Y:S01]  /*7d10*/  I2F.U32.RP R18, R17 ;  /* 0x0000001100127306 */ /* 0x000ea20000209000 */
        /* <DEDUP_REMOVED lines=19> */
.L_x_66:
[----:B------:R-:W-:Y:S05]  /*7e50*/  BSYNC B0 ;  /* 0x0000000000007941 */ /* 0x000fea0003800000 */
.L_x_64:
        /* <DEDUP_REMOVED lines=16> */
[----:B------:R-:W-:Y:S01]  /*7f60*/  MOV R100, 0x7fa0 ;  /* 0x00007fa000647802 */ /* 0x000fe20000000f00 */
[----:B------:R-:W-:Y:S01]  /*7f70*/  IMAD.U32 R102, RZ, RZ, UR4 ;  /* 0x00000004ff667e24 */ /* 0x000fe2000f8e00ff */
[----:B------:R-:W-:Y:S02]  /*7f80*/  MOV R99, UR5 ;  /* 0x0000000500637c02 */ /* 0x000fe40008000f00 */
[----:B-12--5:R-:W-:Y:S05]  /*7f90*/  CALL.REL.NOINC `($__internal_1_$__cuda_sm20_rem_u64) ;  /* 0x0000012800cc7944 */ /* 0x026fea0003c00000 */
[----:B------:R-:W-:Y:S05]  /*7fa0*/  BRA `(.L_x_69) ;  /* 0x00000000004c7947 */ /* 0x000fea0003800000 */
.L_x_68:
        /* <DEDUP_REMOVED lines=19> */
.L_x_69:
[----:B------:R-:W-:Y:S05]  /*80e0*/  BSYNC B0 ;  /* 0x0000000000007941 */ /* 0x000fea0003800000 */
.L_x_67:
[--C-:B------:R-:W-:Y:S01]  /*80f0*/  SHF.R.U64 R8, R104, 0x3, R105.reuse ;  /* 0x0000000368087819 */ /* 0x100fe20000001269 */
[----:B------:R-:W-:Y:S01]  /*8100*/  ULDC UR6, c[0x0][0x210] ;  /* 0x0000840000067ab9 */ /* 0x000fe20000000800 */
[----:B------:R-:W-:Y:S02]  /*8110*/  SHF.R.U32.HI R9, RZ, 0x3, R105 ;  /* 0x00000003ff097819 */ /* 0x000fe40000011669 */
[----:B------:R-:W-:Y:S02]  /*8120*/  ISETP.GE.U32.AND P1, PT, R11, R8, PT ;  /* 0x000000080b00720c */ /* 0x000fe40003f26070 */
[----:B------:R-:W-:-:S04]  /*8130*/  ISETP.LT.AND P0, PT, R5, UR6, !P0 ;  /* 0x0000000605007c0c */ /* 0x000fc8000c701270 */
[----:B------:R-:W-:-:S13]  /*8140*/  ISETP.GE.U32.AND.EX P0, PT, R10, R9, P0, P1 ;  /* 0x000000090a00720c */ /* 0x000fda0000706110 */
[----:B------:R-:W-:Y:S05]  /*8150*/  @!P0 BRA `(.L_x_70) ;  /* 0x0000000000ac8947 */ /* 0x000fea0003800000 */
[----:B------:R2:W-:Y:S01]  /*8160*/  STG.E.64 desc[UR18][R12.64+0x100], R6 ;  /* 0x000100060c007986 */ /* 0x0005e2000c101b12 */
[----:B------:R-:W-:Y:S05]  /*8170*/  BRA `(.L_x_70) ;  /* 0x0000000000a47947 */ /* 0x000fea0003800000 */
.L_x_45:
[----:B------:R-:W-:Y:S01]  /*8180*/  ULDC UR4, c[0x0][0x214] ;  /* 0x0000850000047ab9 */ /* 0x000fe20000000800 */
[C---:B------:R-:W-:Y:S01]  /*8190*/  VIADD R5, R94.reuse, 0x20 ;  /* 0x000000205e057836 */ /* 0x040fe20000000000 */
[----:B------:R-:W-:-:S04]  /*81a0*/  ISETP.GE.AND P0, PT, R94, UR4, PT ;  /* 0x000000045e007c0c */ /* 0x000fc8000bf06270 */
[----:B------:R-:W-:Y:S01]  /*81b0*/  ISETP.GE.AND P1, PT, R5, UR4, PT ;  /* 0x0000000405007c0c */ /* 0x000fe2000bf26270 */
[C---:B------:R-:W-:Y:S01]  /*81c0*/  VIADD R5, R96.reuse, 0x1 ;  /* 0x0000000160057836 */ /* 0x040fe20000000000 */
[C---:B------:R-:W-:Y:S01]  /*81d0*/  ISETP.LT.AND P3, PT, R96.reuse, UR6, !P0 ;  /* 0x0000000660007c0c */ /* 0x040fe2000c761270 */
[----:B------:R-:W-:Y:S01]  /*81e0*/  ULDC.64 UR4, c[0x0][0x2f8] ;  /* 0x0000be0000047ab9 */ /* 0x000fe20000000a00 */
[----:B------:R-:W-:Y:S01]  /*81f0*/  ISETP.LT.AND P4, PT, R96, UR6, !P1 ;  /* 0x0000000660007c0c */ /* 0x000fe2000cf81270 */
[----:B------:R-:W-:-:S04]  /*8200*/  UIADD3 UR9, UP0, UR4, 0x100, URZ ;  /* 0x0000010004097890 */ /* 0x000fc8000ff1e03f */
[----:B------:R-:W-:-:S06]  /*8210*/  UIADD3.X UR7, URZ, UR5, URZ, UP0, !UPT ;  /* 0x000000053f077290 */ /* 0x000fcc00087fe43f */
[--C-:B------:R-:W-:Y:S02]  /*8220*/  @P3 IMAD.MOV.U32 R100, RZ, RZ, R116.reuse ;  /* 0x000000ffff643224 */ /* 0x100fe400078e0074 */
[--C-:B------:R-:W-:Y:S02]  /*8230*/  @P3 IMAD.MOV.U32 R101, RZ, RZ, R117.reuse ;  /* 0x000000ffff653224 */ /* 0x100fe400078e0075 */
[----:B------:R-:W-:Y:S02]  /*8240*/  @P4 IMAD.MOV.U32 R104, RZ, RZ, R116 ;  /* 0x000000ffff684224 */ /* 0x000fe400078e0074 */
[----:B------:R-:W-:Y:S01]  /*8250*/  @P4 IMAD.MOV.U32 R105, RZ, RZ, R117 ;  /* 0x000000ffff694224 */ /* 0x000fe200078e0075 */
[----:B------:R1:W-:Y:S01]  /*8260*/  @P3 STG.E.64 desc[UR18][R100.64], R122 ;  /* 0x0000007a64003986 */ /* 0x0003e2000c101b12 */
[----:B------:R-:W-:-:S03]  /*8270*/  ISETP.LT.AND P3, PT, R5, UR6, !P0 ;  /* 0x0000000605007c0c */ /* 0x000fc6000c761270 */
[----:B------:R2:W-:Y:S01]  /*8280*/  @P4 STG.E.64 desc[UR18][R104.64+0x100], R18 ;  /* 0x0001001268004986 */ /* 0x0005e2000c101b12 */
[----:B------:R-:W-:-:S04]  /*8290*/  IADD3 R98, P4, R116, UR4, RZ ;  /* 0x0000000474627c10 */ /* 0x000fc8000ff9e0ff */
[----:B------:R-:W-:Y:S02]  /*82a0*/  IADD3.X R99, R117, UR5, RZ, P4, !PT ;  /* 0x0000000575637c10 */ /* 0x000fe4000a7fe4ff */
[----:B------:R-:W-:Y:S01]  /*82b0*/  ISETP.LT.AND P4, PT, R5, UR6, !P1 ;  /* 0x0000000605007c0c */ /* 0x000fe2000cf81270 */
[----:B------:R-:W-:Y:S02]  /*82c0*/  VIADD R5, R96, 0x2 ;  /* 0x0000000260057836 */ /* 0x000fe40000000000 */
[----:B------:R3:W-:Y:S01]  /*82d0*/  @P3 STG.E.64 desc[UR18][R98.64], R16 ;  /* 0x0000001062003986 */ /* 0x0007e2000c101b12 */
[----:B------:R-:W-:Y:S02]  /*82e0*/  IADD3 R102, P3, R116, UR9, RZ ;  /* 0x0000000974667c10 */ /* 0x000fe4000ff7e0ff */
[----:B------:R-:W-:Y:S02]  /*82f0*/  ISETP.LT.AND P1, PT, R5, UR6, !P1 ;  /* 0x0000000605007c0c */ /* 0x000fe4000cf21270 */
[----:B------:R-:W-:-:S05]  /*8300*/  IADD3.X R103, R117, UR7, RZ, P3, !PT ;  /* 0x0000000775677c10 */ /* 0x000fca0009ffe4ff */
[----:B------:R3:W-:Y:S01]  /*8310*/  @P4 STG.E.64 desc[UR18][R102.64], R14 ;  /* 0x0000000e66004986 */ /* 0x0007e2000c101b12 */
[----:B-1----:R-:W-:Y:S01]  /*8320*/  IADD3 R100, P3, R98, UR4, RZ ;  /* 0x0000000462647c10 */ /* 0x002fe2000ff7e0ff */
[----:B--2---:R-:W-:Y:S01]  /*8330*/  VIADD R18, R96, 0x3 ;  /* 0x0000000360127836 */ /* 0x004fe20000000000 */
[----:B------:R-:W-:Y:S02]  /*8340*/  IADD3 R104, P4, R98, UR9, RZ ;  /* 0x0000000962687c10 */ /* 0x000fe4000ff9e0ff */
[----:B------:R-:W-:Y:S02]  /*8350*/  IADD3.X R101, R99, UR5, RZ, P3, !PT ;  /* 0x0000000563657c10 */ /* 0x000fe40009ffe4ff */
[----:B------:R-:W-:Y:S02]  /*8360*/  ISETP.LT.AND P3, PT, R5, UR6, !P0 ;  /* 0x0000000605007c0c */ /* 0x000fe4000c761270 */
[----:B------:R-:W-:Y:S02]  /*8370*/  ISETP.LT.AND P0, PT, R18, UR6, !P0 ;  /* 0x0000000612007c0c */ /* 0x000fe4000c701270 */
[----:B------:R-:W-:-:S02]  /*8380*/  IADD3.X R105, R99, UR7, RZ, P4, !PT ;  /* 0x0000000763697c10 */ /* 0x000fc4000a7fe4ff */
[----:B------:R-:W-:-:S04]  /*8390*/  IADD3 R18, P4, R100, UR4, RZ ;  /* 0x0000000464127c10 */ /* 0x000fc8000ff9e0ff */
[C---:B------:R-:W-:Y:S02]  /*83a0*/  IADD3.X R19, R101.reuse, UR5, RZ, P4, !PT ;  /* 0x0000000565137c10 */ /* 0x040fe4000a7fe4ff */
[----:B---3--:R-:W-:Y:S01]  /*83b0*/  IADD3 R16, P4, R100, UR9, RZ ;  /* 0x0000000964107c10 */ /* 0x008fe2000ff9e0ff */
[----:B------:R3:W-:Y:S03]  /*83c0*/  @P3 STG.E.64 desc[UR18][R100.64], R12 ;  /* 0x0000000c64003986 */ /* 0x0007e6000c101b12 */
[----:B------:R-:W-:Y:S01]  /*83d0*/  IADD3.X R17, R101, UR7, RZ, P4, !PT ;  /* 0x0000000765117c10 */ /* 0x000fe2000a7fe4ff */
[----:B------:R3:W-:Y:S04]  /*83e0*/  @P1 STG.E.64 desc[UR18][R104.64], R10 ;  /* 0x0000000a68001986 */ /* 0x0007e8000c101b12 */
[----:B------:R3:W-:Y:S04]  /*83f0*/  @P0 STG.E.64 desc[UR18][R18.64], R8 ;  /* 0x0000000812000986 */ /* 0x0007e8000c101b12 */
[----:B------:R3:W-:Y:S02]  /*8400*/  @P5 STG.E.64 desc[UR18][R16.64], R6 ;  /* 0x0000000610005986 */ /* 0x0007e4000c101b12 */
.L_x_70:
[----:B------:R-:W-:Y:S05]  /*8410*/  BSYNC B1 ;  /* 0x0000000000017941 */ /* 0x000fea0003800000 */
.L_x_44:
[----:B------:R-:W-:Y:S01]  /*8420*/  ULDC.64 UR4, c[0x0][0x310] ;  /* 0x0000c40000047ab9 */ /* 0x000fe20000000a00 */
[----:B---3--:R-:W-:Y:S01]  /*8430*/  IADD3 R8, P1, R72, R92, RZ ;  /* 0x0000005c48087210 */ /* 0x008fe20007f3e0ff */
[----:B------:R-:W-:Y:S01]  /*8440*/  BSSY B1, `(.L_x_71) ;  /* 0x00001a3000017945 */ /* 0x000fe20003800000 */
[----:B--2---:R-:W-:-:S03]  /*8450*/  IADD3 R6, P0, R116, UR4, RZ ;  /* 0x0000000474067c10 */ /* 0x004fc6000ff1e0ff */
[----:B------:R-:W-:Y:S01]  /*8460*/  IMAD.X R9, R73, 0x1, R91, P1 ;  /* 0x0000000149097824 */ /* 0x000fe200008e065b */
[----:B------:R-:W-:Y:S01]  /*8470*/  IADD3.X R7, R117, UR5, RZ, P0, !PT ;  /* 0x0000000575077c10 */ /* 0x000fe200087fe4ff */
[----:B------:R-:W-:Y:S08]  /*8480*/  @P2 BRA `(.L_x_72) ;  /* 0x0000001400dc2947 */ /* 0x000ff00003800000 */
        /* <DEDUP_REMOVED lines=11> */
[----:B-1---5:R-:W-:Y:S05]  /*8540*/  CALL.REL.NOINC `($__internal_0_$__cuda_sm20_div_u64) ;  /* 0x00000120004c7944 */ /* 0x022fea0003c00000 */
[----:B------:R-:W-:-:S04]  /*8550*/  IADD3 R5, P0, RZ, -R99, RZ ;  /* 0x80000063ff057210 */ /* 0x000fc80007f1e0ff */
[----:B------:R-:W-:Y:S01]  /*8560*/  IADD3.X R11, RZ, ~R98, RZ, P0, !PT ;  /* 0x80000062ff0b7210 */ /* 0x000fe200007fe4ff */
[----:B------:R-:W-:-:S04]  /*8570*/  IMAD.WIDE.U32 R14, R90, R5, R12 ;  /* 0x000000055a0e7225 */ /* 0x000fc800078e000c */
[----:B------:R-:W-:-:S04]  /*8580*/  IMAD R10, R11, R90, RZ ;  /* 0x0000005a0b0a7224 */ /* 0x000fc800078e02ff */
[----:B------:R-:W-:Y:S01]  /*8590*/  IMAD R5, R0, R5, R10 ;  /* 0x0000000500057224 */ /* 0x000fe200078e020a */
[----:B------:R-:W-:-:S04]  /*85a0*/  MOV R10, R99 ;  /* 0x00000063000a7202 */ /* 0x000fc80000000f00 */
[----:B------:R-:W-:Y:S01]  /*85b0*/  IADD3 R5, R5, R15, RZ ;  /* 0x0000000f05057210 */ /* 0x000fe20007ffe0ff */
[----:B------:R-:W-:Y:S05]  /*85c0*/  BRA `(.L_x_75) ;  /* 0x0000000000547947 */ /* 0x000fea0003800000 */
.L_x_74:
[----:B------:R-:W2:Y:S01]  /*85d0*/  I2F.U32.RP R14, R90 ;  /* 0x0000005a000e7306 */ /* 0x000ea20000209000 */
[----:B------:R-:W-:Y:S01]  /*85e0*/  IMAD.MOV.U32 R10, RZ, RZ, RZ ;  /* 0x000000ffff0a7224 */ /* 0x000fe200078e00ff */
[----:B------:R-:W-:-:S06]  /*85f0*/  ISETP.NE.U32.AND P0, PT, R90, RZ, PT ;  /* 0x000000ff5a00720c */ /* 0x000fcc0003f05070 */
[----:B--2---:R-:W2:Y:S02]  /*8600*/  MUFU.RCP R11, R14 ;  /* 0x0000000e000b7308 */ /* 0x004ea40000001000 */
[----:B--2---:R-:W-:-:S06]  /*8610*/  IADD3 R11, R11, 0xffffffe, RZ ;  /* 0x0ffffffe0b0b7810 */ /* 0x004fcc0007ffe0ff */
[----:B------:R-:W2:Y:S02]  /*8620*/  F2I.FTZ.U32.TRUNC.NTZ R11, R11 ;  /* 0x0000000b000b7305 */ /* 0x000ea4000021f000 */
[----:B--2---:R-:W-:-:S05]  /*8630*/  IADD3 R5, RZ, -R11, RZ ;  /* 0x8000000bff057210 */ /* 0x004fca0007ffe0ff */
        /* <DEDUP_REMOVED lines=14> */
.L_x_75:
[----:B------:R-:W-:Y:S05]  /*8720*/  BSYNC B0 ;  /* 0x0000000000007941 */ /* 0x000fea0003800000 */
.L_x_73:
[----:B------:R-:W-:Y:S01]  /*8730*/  ULDC.64 UR4, c[0x0][0x210] ;  /* 0x0000840000047ab9 */ /* 0x000fe20000000a00 */
[--C-:B------:R-:W-:Y:S02]  /*8740*/  SHF.R.U64 R11, R14, 0x3, R5.reuse ;  /* 0x000000030e0b7819 */ /* 0x100fe40000001205 */
[----:B------:R-:W-:Y:S02]  /*8750*/  ISETP.GE.AND P1, PT, R94, UR5, PT ;  /* 0x000000055e007c0c */ /* 0x000fe4000bf26270 */
[----:B------:R-:W-:Y:S02]  /*8760*/  SHF.R.U32.HI R14, RZ, 0x3, R5 ;  /* 0x00000003ff0e7819 */ /* 0x000fe40000011605 */
[----:B------:R-:W-:Y:S02]  /*8770*/  ISETP.GE.U32.AND P0, PT, R10, R11, PT ;  /* 0x0000000b0a00720c */ /* 0x000fe40003f06070 */
[----:B------:R-:W-:Y:S02]  /*8780*/  ISETP.LT.AND P3, PT, R4, UR4, !P1 ;  /* 0x0000000404007c0c */ /* 0x000fe4000cf61270 */
[----:B------:R-:W-:-:S04]  /*8790*/  SHF.R.S32.HI R5, RZ, 0x1f, R10 ;  /* 0x0000001fff057819 */ /* 0x000fc8000001140a */
[----:B------:R-:W-:-:S13]  /*87a0*/  ISETP.GE.U32.AND.EX P0, PT, R5, R14, P3, P0 ;  /* 0x0000000e0500720c */ /* 0x000fda0001f06100 */
[----:B------:R2:W4:Y:S01]  /*87b0*/  @P0 LDG.E.LTC128B.64 R88, desc[UR18][R8.64] ;  /* 0x0000001208580981 */ /* 0x000522000c1e1b20 */
[----:B------:R-:W-:Y:S01]  /*87c0*/  IADD3 R103, P0, R12, 0x100, RZ ;  /* 0x000001000c677810 */ /* 0x000fe20007f1e0ff */
[----:B------:R-:W-:Y:S04]  /*87d0*/  BSSY B0, `(.L_x_76) ;  /* 0x000001d000007945 */ /* 0x000fe80003800000 */
[----:B------:R-:W-:-:S05]  /*87e0*/  IMAD.X R101, RZ, RZ, R13, P0 ;  /* 0x000000ffff657224 */ /* 0x000fca00000e060d */
[----:B------:R-:W-:-:S04]  /*87f0*/  LOP3.LUT R11, R101, R0, RZ, 0xfc, !PT ;  /* 0x00000000650b7212 */ /* 0x000fc800078efcff */
[----:B------:R-:W-:-:S13]  /*8800*/  ISETP.NE.U32.AND P0, PT, R11, RZ, PT ;  /* 0x000000ff0b00720c */ /* 0x000fda0003f05070 */
[----:B--2---:R-:W-:Y:S05]  /*8810*/  @!P0 BRA `(.L_x_77) ;  /* 0x0000000000148947 */ /* 0x004fea0003800000 */
[----:B------:R-:W-:Y:S01]  /*8820*/  IMAD.MOV.U32 R102, RZ, RZ, R90 ;  /* 0x000000ffff667224 */ /* 0x000fe200078e005a */
[----:B------:R-:W-:Y:S02]  /*8830*/  MOV R99, R0 ;  /* 0x0000000000637202 */ /* 0x000fe40000000f00 */
[----:B------:R-:W-:Y:S02]  /*8840*/  MOV R100, 0x8860 ;  /* 0x0000886000647802 */ /* 0x000fe40000000f00 */
[----:B-1--45:R-:W-:Y:S05]  /*8850*/  CALL.REL.NOINC `($__internal_1_$__cuda_sm20_rem_u64) ;  /* 0x00000120009c7944 */ /* 0x032fea0003c00000 */
[----:B------:R-:W-:Y:S05]  /*8860*/  BRA `(.L_x_78) ;  /* 0x00000000004c7947 */ /* 0x000fea0003800000 */
.L_x_77:
        /* <DEDUP_REMOVED lines=19> */
.L_x_78:
[----:B------:R-:W-:Y:S05]  /*89a0*/  BSYNC B0 ;  /* 0x0000000000007941 */ /* 0x000fea0003800000 */
.L_x_76:
[----:B------:R-:W-:Y:S01]  /*89b0*/  VIADD R11, R94, 0x20 ;  /* 0x000000205e0b7836 */ /* 0x000fe20000000000 */
[----:B------:R-:W-:Y:S01]  /*89c0*/  ULDC.64 UR4, c[0x0][0x210] ;  /* 0x0000840000047ab9 */ /* 0x000fe20000000a00 */
[--C-:B------:R-:W-:Y:S02]  /*89d0*/  SHF.R.U64 R13, R104, 0x3, R105.reuse ;  /* 0x00000003680d7819 */ /* 0x100fe40000001269 */
[----:B------:R-:W-:Y:S02]  /*89e0*/  SHF.R.U32.HI R12, RZ, 0x3, R105 ;  /* 0x00000003ff0c7819 */ /* 0x000fe40000011669 */
[----:B------:R-:W-:Y:S02]  /*89f0*/  ISETP.GE.AND P0, PT, R11, UR5, PT ;  /* 0x000000050b007c0c */ /* 0x000fe4000bf06270 */
[----:B------:R-:W-:Y:S02]  /*8a00*/  ISETP.GE.U32.AND P3, PT, R10, R13, PT ;  /* 0x0000000d0a00720c */ /* 0x000fe40003f66070 */
        /* <DEDUP_REMOVED lines=12> */
[----:B--2---:R-:W-:Y:S05]  /*8ad0*/  @!P3 BRA `(.L_x_80) ;  /* 0x00000000003cb947 */ /* 0x004fea0003800000 */
[----:B------:R-:W-:Y:S01]  /*8ae0*/  IMAD.MOV.U32 R98, RZ, RZ, R12 ;  /* 0x000000ffff627224 */ /* 0x000fe200078e000c */
[----:B------:R-:W-:Y:S01]  /*8af0*/  MOV R103, R90 ;  /* 0x0000005a00677202 */ /* 0x000fe20000000f00 */
[----:B------:R-:W-:Y:S01]  /*8b00*/  IMAD.MOV.U32 R97, RZ, RZ, R13 ;  /* 0x000000ffff617224 */ /* 0x000fe200078e000d */
[----:B------:R-:W-:Y:S02]  /*8b10*/  MOV R106, R0 ;  /* 0x00000000006a7202 */ /* 0x000fe40000000f00 */
[----:B------:R-:W-:Y:S02]  /*8b20*/  MOV R104, 0x8b40 ;  /* 0x00008b4000687802 */ /* 0x000fe40000000f00 */
[----:B-1--45:R-:W-:Y:S05]  /*8b30*/  CALL.REL.NOINC `($__internal_0_$__cuda_sm20_div_u64) ;  /* 0x0000011800d07944 */ /* 0x032fea0003c00000 */
[----:B------:R-:W-:-:S04]  /*8b40*/  IADD3 R5, P3, RZ, -R99, RZ ;  /* 0x80000063ff057210 */ /* 0x000fc80007f7e0ff */
[----:B------:R-:W-:Y:S01]  /*8b50*/  IADD3.X R11, RZ, ~R98, RZ, P3, !PT ;  /* 0x80000062ff0b7210 */ /* 0x000fe20001ffe4ff */
[----:B------:R-:W-:-:S04]  /*8b60*/  IMAD.WIDE.U32 R14, R90, R5, R12 ;  /* 0x000000055a0e7225 */ /* 0x000fc800078e000c */
[----:B------:R-:W-:Y:S01]  /*8b70*/  IMAD R10, R11, R90, RZ ;  /* 0x0000005a0b0a7224 */ /* 0x000fe200078e02ff */
[----:B------:R-:W-:-:S03]  /*8b80*/  MOV R11, R99 ;  /* 0x00000063000b7202 */ /* 0x000fc60000000f00 */
[----:B------:R-:W-:Y:S01]  /*8b90*/  IMAD R5, R0, R5, R10 ;  /* 0x0000000500057224 */ /* 0x000fe200078e020a */
[----:B------:R-:W-:-:S04]  /*8ba0*/  MOV R10, R14 ;  /* 0x0000000e000a7202 */ /* 0x000fc80000000f00 */
[----:B------:R-:W-:Y:S01]  /*8bb0*/  IADD3 R5, R5, R15, RZ ;  /* 0x0000000f05057210 */ /* 0x000fe20007ffe0ff */
[----:B------:R-:W-:Y:S05]  /*8bc0*/  BRA `(.L_x_81) ;  /* 0x0000000000547947 */ /* 0x000fea0003800000 */
.L_x_80:
[----:B------:R-:W2:Y:S01]  /*8bd0*/  I2F.U32.RP R14, R90 ;  /* 0x0000005a000e7306 */ /* 0x000ea20000209000 */
[----:B------:R-:W-:-:S07]  /*8be0*/  ISETP.NE.U32.AND P3, PT, R90, RZ, PT ;  /* 0x000000ff5a00720c */ /* 0x000fce0003f65070 */
[----:B--2---:R-:W2:Y:S02]  /*8bf0*/  MUFU.RCP R10, R14 ;  /* 0x0000000e000a7308 */ /* 0x004ea40000001000 */
[----:B--2---:R-:W-:-:S06]  /*8c00*/  IADD3 R10, R10, 0xffffffe, RZ ;  /* 0x0ffffffe0a0a7810 */ /* 0x004fcc0007ffe0ff */
[----:B------:R-:W2:Y:S02]  /*8c10*/  F2I.FTZ.U32.TRUNC.NTZ R11, R10 ;  /* 0x0000000a000b7305 */ /* 0x000ea4000021f000 */
[----:B--2---:R-:W-:Y:S01]  /*8c20*/  IADD3 R5, RZ, -R11, RZ ;  /* 0x8000000bff057210 */ /* 0x004fe20007ffe0ff */
        /* <DEDUP_REMOVED lines=15> */
.L_x_81:
[----:B------:R-:W-:Y:S05]  /*8d20*/  BSYNC B0 ;  /* 0x0000000000007941 */ /* 0x000fea0003800000 */
.L_x_79:
[--C-:B------:R-:W-:Y:S01]  /*8d30*/  SHF.R.U64 R14, R10, 0x3, R5.reuse ;  /* 0x000000030a0e7819 */ /* 0x100fe20000001205 */
[----:B------:R-:W-:Y:S01]  /*8d40*/  VIADD R10, R96, 0x9 ;  /* 0x00000009600a7836 */ /* 0x000fe20000000000 */
[----:B------:R-:W-:Y:S02]  /*8d50*/  ULDC UR4, c[0x0][0x210] ;  /* 0x0000840000047ab9 */ /* 0x000fe40000000800 */
        /* <DEDUP_REMOVED lines=17> */
.L_x_83:
        /* <DEDUP_REMOVED lines=19> */
.L_x_84:
[----:B------:R-:W-:Y:S05]  /*8fa0*/  BSYNC B0 ;  /* 0x0000000000007941 */ /* 0x000fea0003800000 */
.L_x_82:
[--C-:B------:R-:W-:Y:S01]  /*8fb0*/  SHF.R.U64 R14, R104, 0x3, R105.reuse ;  /* 0x00000003680e7819 */ /* 0x100fe20000001269 */
[----:B------:R-:W-:Y:S01]  /*8fc0*/  ULDC UR4, c[0x0][0x210] ;  /* 0x0000840000047ab9 */ /* 0x000fe20000000800 */
[----:B------:R-:W-:Y:S02]  /*8fd0*/  SHF.R.U32.HI R12, RZ, 0x3, R105 ;  /* 0x00000003ff0c7819 */ /* 0x000fe40000011669 */
        /* <DEDUP_REMOVED lines=29> */
.L_x_86:
        /* <DEDUP_REMOVED lines=21> */
.L_x_87:
[----:B------:R-:W-:Y:S05]  /*9300*/  BSYNC B0 ;  /* 0x0000000000007941 */ /* 0x000fea0003800000 */
.L_x_85:
        /* <DEDUP_REMOVED lines=20> */
.L_x_89:
        /* <DEDUP_REMOVED lines=19> */
.L_x_90:
[----:B------:R-:W-:Y:S05]  /*9580*/  BSYNC B0 ;  /* 0x0000000000007941 */ /* 0x000fea0003800000 */
.L_x_88:
        /* <DEDUP_REMOVED lines=32> */
.L_x_92:
        /* <DEDUP_REMOVED lines=21> */
.L_x_93:
[----:B------:R-:W-:Y:S05]  /*98e0*/  BSYNC B0 ;  /* 0x0000000000007941 */ /* 0x000fea0003800000 */
.L_x_91:
        /* <DEDUP_REMOVED lines=20> */
.L_x_95:
        /* <DEDUP_REMOVED lines=19> */
.L_x_96:
[----:B------:R-:W-:Y:S05]  /*9b60*/  BSYNC B0 ;  /* 0x0000000000007941 */ /* 0x000fea0003800000 */
.L_x_94:
[--C-:B------:R-:W-:Y:S01]  /*9b70*/  SHF.R.U64 R14, R104, 0x3, R105.reuse ;  /* 0x00000003680e7819 */ /* 0x100fe20000001269 */
[----:B------:R-:W-:Y:S01]  /*9b80*/  ULDC UR6, c[0x0][0x210] ;  /* 0x0000840000067ab9 */ /* 0x000fe20000000800 */
[----:B------:R-:W-:Y:S02]  /*9b90*/  SHF.R.U32.HI R12, RZ, 0x3, R105 ;  /* 0x00000003ff0c7819 */ /* 0x000fe40000011669 */
[----:B------:R-:W-:Y:S02]  /*9ba0*/  ISETP.GE.U32.AND P1, PT, R11, R14, PT ;  /* 0x0000000e0b00720c */ /* 0x000fe40003f26070 */
[----:B------:R-:W-:-:S04]  /*9bb0*/  ISETP.LT.AND P5, PT, R10, UR6, !P0 ;  /* 0x000000060a007c0c */ /* 0x000fc8000c7a1270 */
[----:B------:R-:W-:-:S13]  /*9bc0*/  ISETP.GE.U32.AND.EX P1, PT, R5, R12, P5, P1 ;  /* 0x0000000c0500720c */ /* 0x000fda0002f26110 */
[----:B------:R-:W-:Y:S05]  /*9bd0*/  @!P1 BRA `(.L_x_97) ;  /* 0x0000000000a49947 */ /* 0x000fea0003800000 */
[----:B------:R3:W4:Y:S01]  /*9be0*/  LDG.E.LTC128B.64 R74, desc[UR18][R8.64+0x100] ;  /* 0x00010012084a7981 */ /* 0x000722000c1e1b20 */
[----:B------:R-:W-:Y:S05]  /*9bf0*/  BRA `(.L_x_97) ;  /* 0x00000000009c7947 */ /* 0x000fea0003800000 */
.L_x_72:
[C---:B------:R-:W-:Y:S01]  /*9c00*/  VIADD R5, R94.reuse, 0x20 ;  /* 0x000000205e057836 */ /* 0x040fe20000000000 */
[----:B------:R-:W-:Y:S02]  /*9c10*/  ULDC UR4, c[0x0][0x214] ;  /* 0x0000850000047ab9 */ /* 0x000fe40000000800 */
[----:B------:R-:W-:Y:S02]  /*9c20*/  ISETP.GE.AND P0, PT, R94, UR4, PT ;  /* 0x000000045e007c0c */ /* 0x000fe4000bf06270 */
[----:B------:R-:W-:Y:S02]  /*9c30*/  ISETP.GE.AND P5, PT, R5, UR4, PT ;  /* 0x0000000405007c0c */ /* 0x000fe4000bfa6270 */
[C---:B------:R-:W-:Y:S02]  /*9c40*/  ISETP.LT.AND P3, PT, R4.reuse, UR6, !P0 ;  /* 0x0000000604007c0c */ /* 0x040fe4000c761270 */
[----:B------:R-:W-:Y:S01]  /*9c50*/  ISETP.LT.AND P1, PT, R4, UR6, !P5 ;  /* 0x0000000604007c0c */ /* 0x000fe2000ef21270 */
[----:B------:R-:W-:Y:S01]  /*9c60*/  VIADD R5, R96, 0x9 ;  /* 0x0000000960057836 */ /* 0x000fe20000000000 */
[----:B------:R-:W-:-:S05]  /*9c70*/  IADD3 R12, P4, R70, R8, RZ ;  /* 0x00000008460c7210 */ /* 0x000fca0007f9e0ff */
[----:B------:R-:W-:-:S04]  /*9c80*/  IMAD.X R13, R71, 0x1, R9, P4 ;  /* 0x00000001470d7824 */ /* 0x000fc800020e0609 */
[----:B------:R2:W4:Y:S02]  /*9c90*/  @P3 LDG.E.LTC128B.64 R88, desc[UR18][R8.64] ;  /* 0x0000001208583981 */ /* 0x000524000c1e1b20 */
[----:B------:R-:W-:Y:S02]  /*9ca0*/  @P1 IMAD.MOV.U32 R14, RZ, RZ, R8 ;  /* 0x000000ffff0e1224 */ /* 0x000fe400078e0008 */
[----:B------:R-:W-:Y:S01]  /*9cb0*/  @P1 IMAD.MOV.U32 R15, RZ, RZ, R9 ;  /* 0x000000ffff0f1224 */ /* 0x000fe200078e0009 */
[----:B------:R-:W-:Y:S02]  /*9cc0*/  IADD3 R11, P3, R70, 0x100, RZ ;  /* 0x00000100460b7810 */ /* 0x000fe40007f7e0ff */
[C---:B------:R-:W-:Y:S02]  /*9cd0*/  ISETP.LT.AND P4, PT, R5.reuse, UR6, !P0 ;  /* 0x0000000605007c0c */ /* 0x040fe4000c781270 */
[----:B------:R3:W4:Y:S01]  /*9ce0*/  @P1 LDG.E.LTC128B.64 R86, desc[UR18][R14.64+0x100] ;  /* 0x000100120e561981 */ /* 0x000722000c1e1b20 */
[----:B------:R-:W-:Y:S01]  /*9cf0*/  ISETP.LT.AND P1, PT, R5, UR6, !P5 ;  /* 0x0000000605007c0c */ /* 0x000fe2000ef21270 */
[----:B------:R-:W-:Y:S01]  /*9d00*/  IMAD.X R5, RZ, RZ, R71, P3 ;  /* 0x000000ffff057224 */ /* 0x000fe200018e0647 */
[----:B------:R-:W-:-:S05]  /*9d10*/  IADD3 R16, P3, R11, R8, RZ ;  /* 0x000000080b107210 */ /* 0x000fca0007f7e0ff */
[----:B------:R-:W-:-:S03]  /*9d20*/  IMAD.X R17, R5, 0x1, R9, P3 ;  /* 0x0000000105117824 */ /* 0x000fc600018e0609 */
[----:B------:R1:W4:Y:S04]  /*9d30*/  @P4 LDG.E.LTC128B.64 R84, desc[UR18][R12.64] ;  /* 0x000000120c544981 */ /* 0x000328000c1e1b20 */
[----:B------:R1:W4:Y:S01]  /*9d40*/  @P1 LDG.E.LTC128B.64 R82, desc[UR18][R16.64] ;  /* 0x0000001210521981 */ /* 0x000322000c1e1b20 */
[----:B--2---:R-:W-:-:S05]  /*9d50*/  VIADD R8, R96, 0xa ;  /* 0x0000000a60087836 */ /* 0x004fca0000000000 */
[C---:B------:R-:W-:Y:S02]  /*9d60*/  ISETP.LT.AND P3, PT, R8.reuse, UR6, !P0 ;  /* 0x0000000608007c0c */ /* 0x040fe4000c761270 */
[----:B------:R-:W-:Y:S01]  /*9d70*/  ISETP.LT.AND P1, PT, R8, UR6, !P5 ;  /* 0x0000000608007c0c */ /* 0x000fe2000ef21270 */
[----:B------:R-:W-:Y:S01]  /*9d80*/  VIADD R8, R96, 0xb ;  /* 0x0000000b60087836 */ /* 0x000fe20000000000 */
[----:B---3--:R-:W-:-:S04]  /*9d90*/  IADD3 R14, P4, R70, R12, RZ ;  /* 0x0000000c460e7210 */ /* 0x008fc80007f9e0ff */
[C---:B------:R-:W-:Y:S01]  /*9da0*/  ISETP.LT.AND P0, PT, R8.reuse, UR6, !P0 ;  /* 0x0000000608007c0c */ /* 0x040fe2000c701270 */
[--C-:B------:R-:W-:Y:S01]  /*9db0*/  IMAD.X R15, R71, 0x1, R13.reuse, P4 ;  /* 0x00000001470f7824 */ /* 0x100fe200020e060d */
[----:B------:R-:W-:Y:S02]  /*9dc0*/  ISETP.LT.AND P5, PT, R8, UR6, !P5 ;  /* 0x0000000608007c0c */ /* 0x000fe4000efa1270 */
[----:B------:R-:W-:Y:S02]  /*9dd0*/  IADD3 R8, P4, R11, R12, RZ ;  /* 0x0000000c0b087210 */ /* 0x000fe40007f9e0ff */
[----:B------:R2:W4:Y:S01]  /*9de0*/  @P3 LDG.E.LTC128B.64 R80, desc[UR18][R14.64] ;  /* 0x000000120e503981 */ /* 0x000522000c1e1b20 */
[----:B------:R-:W-:Y:S02]  /*9df0*/  IADD3 R10, P3, R14, R11, RZ ;  /* 0x0000000b0e0a7210 */ /* 0x000fe40007f7e0ff */
[----:B------:R-:W-:Y:S01]  /*9e00*/  IMAD.X R9, R5, 0x1, R13, P4 ;  /* 0x0000000105097824 */ /* 0x000fe200020e060d */
[----:B-1----:R-:W-:-:S02]  /*9e10*/  IADD3 R12, P4, R70, R14, RZ ;  /* 0x0000000e460c7210 */ /* 0x002fc40007f9e0ff */
[----:B------:R-:W-:Y:S02]  /*9e20*/  IMAD.X R11, R15, 0x1, R5, P3 ;  /* 0x000000010f0b7824 */ /* 0x000fe400018e0605 */
[----:B------:R2:W4:Y:S01]  /*9e30*/  @P1 LDG.E.LTC128B.64 R78, desc[UR18][R8.64] ;  /* 0x00000012084e1981 */ /* 0x000522000c1e1b20 */
[----:B------:R-:W-:-:S03]  /*9e40*/  IMAD.X R13, R71, 0x1, R15, P4 ;  /* 0x00000001470d7824 */ /* 0x000fc600020e060f */
[----:B------:R2:W4:Y:S04]  /*9e50*/  @P5 LDG.E.LTC128B.64 R74, desc[UR18][R10.64] ;  /* 0x000000120a4a5981 */ /* 0x000528000c1e1b20 */
[----:B------:R2:W4:Y:S02]  /*9e60*/  @P0 LDG.E.LTC128B.64 R76, desc[UR18][R12.64] ;  /* 0x000000120c4c0981 */ /* 0x000524000c1e1b20 */
.L_x_97:
[----:B------:R-:W-:Y:S05]  /*9e70*/  BSYNC B1 ;  /* 0x0000000000017941 */ /* 0x000fea0003800000 */
.L_x_71:
[----:B------:R-:W-:Y:S01]  /*9e80*/  BAR.SYNC.DEFER_BLOCKING 0x0 ;  /* 0x0000000000007b1d */ /* 0x000fe20000010000 */
[----:B------:R-:W-:-:S05]  /*9e90*/  IADD3 R5, R96, 0x10, RZ ;  /* 0x0000001060057810 */ /* 0x000fca0007ffe0ff */
[----:B------:R-:W-:Y:S01]  /*9ea0*/  BSSY B1, `(.L_x_98) ;  /* 0x00001de000017945 */ /* 0x000fe20003800000 */
[----:B------:R-:W-:-:S04]  /*9eb0*/  DEPBAR.LE SB5, 0x8 ;  /* 0x0000d2000000791a */ /* 0x000fc80000000000 */
[----:B------:R-:W-:Y:S04]  /*9ec0*/  STS.128 [R95], R32 ;  /* 0x000000205f007388 */ /* 0x000fe80000000c00 */
[----:B------:R-:W-:Y:S04]  /*9ed0*/  STS.128 [R95+0x40], R28 ;  /* 0x0000401c5f007388 */ /* 0x000fe80000000c00 */
[----:B------:R-:W-:Y:S04]  /*9ee0*/  STS.128 [R95+0x80], R24 ;  /* 0x000080185f007388 */ /* 0x000fe80000000c00 */
[----:B------:R-:W-:Y:S01]  /*9ef0*/  STS.128 [R95+0xc0], R20 ;  /* 0x0000c0145f007388 */ /* 0x000fe20000000c00 */
[----:B------:R-:W-:Y:S06]  /*9f00*/  BAR.SYNC.DEFER_BLOCKING 0x0 ;  /* 0x0000000000007b1d */ /* 0x000fec0000010000 */
[----:B------:R-:W1:Y:S04]  /*9f10*/  LDS.64 R100, [R93+UR8] ;  /* 0x000000085d647984 */ /* 0x000e680008000a00 */
[----:B------:R-:W1:Y:S04]  /*9f20*/  LDS.64 R98, [R93+UR8+0x100] ;  /* 0x000100085d627984 */ /* 0x000e680008000a00 */
[----:B------:R-:W1:Y:S04]  /*9f30*/  LDS.64 R18, [R93+UR8+0x220] ;  /* 0x000220085d127984 */ /* 0x000e680008000a00 */
[----:B------:R-:W1:Y:S04]  /*9f40*/  LDS.64 R16, [R93+UR8+0x320] ;  /* 0x000320085d107984 */ /* 0x000e680008000a00 */
[----:B--2---:R-:W2:Y:S04]  /*9f50*/  LDS.64 R14, [R93+UR8+0x440] ;  /* 0x000440085d0e7984 */ /* 0x004ea80008000a00 */
[----:B------:R-:W2:Y:S04]  /*9f60*/  LDS.64 R12, [R93+UR8+0x540] ;  /* 0x000540085d0c7984 */ /* 0x000ea80008000a00 */
[----:B------:R-:W2:Y:S04]  /*9f70*/  LDS.64 R10, [R93+UR8+0x660] ;  /* 0x000660085d0a7984 */ /* 0x000ea80008000a00 */
[----:B---3--:R-:W3:Y:S01]  /*9f80*/  LDS.64 R8, [R93+UR8+0x760] ;  /* 0x000760085d087984 */ /* 0x008ee20008000a00 */
[----:B-1----:R-:W-:-:S02]  /*9f90*/  DMUL R24, R100, R114 ;  /* 0x0000007264187228 */ /* 0x002fc40000000000 */
[-C--:B------:R-:W-:Y:S02]  /*9fa0*/  DMUL R20, R98, R114.reuse ;  /* 0x0000007262147228 */ /* 0x080fe40000000000 */
[----:B------:R-:W-:-:S04]  /*9fb0*/  DMUL R18, R18, R114 ;  /* 0x0000007212127228 */ /* 0x000fc80000000000 */
[----:B----4-:R-:W-:Y:S02]  /*9fc0*/  DFMA R24, R88, R112, R24 ;  /* 0x000000705818722b */ /* 0x010fe40000000018 */
[----:B------:R-:W-:Y:S02]  /*9fd0*/  DMUL R16, R16, R114 ;  /* 0x0000007210107228 */ /* 0x000fe40000000000 */
[----:B------:R-:W-:Y:S02]  /*9fe0*/  DFMA R20, R86, R112, R20 ;  /* 0x000000705614722b */ /* 0x000fe40000000014 */
[----:B--2---:R-:W-:Y:S02]  /*9ff0*/  DMUL R14, R14, R114 ;  /* 0x000000720e0e7228 */ /* 0x004fe40000000000 */
[----:B------:R-:W-:Y:S02]  /*a000*/  DFMA R18, R84, R112, R18 ;  /* 0x000000705412722b */ /* 0x000fe40000000012 */
[----:B------:R-:W-:-:S02]  /*a010*/  DMUL R12, R12, R114 ;  /* 0x000000720c0c7228 */ /* 0x000fc40000000000 */
[----:B------:R-:W-:Y:S02]  /*a020*/  DFMA R16, R82, R112, R16 ;  /* 0x000000705210722b */ /* 0x000fe40000000010 */
[----:B------:R-:W-:Y:S02]  /*a030*/  DMUL R10, R10, R114 ;  /* 0x000000720a0a7228 */ /* 0x000fe40000000000 */
[----:B------:R-:W-:Y:S02]  /*a040*/  DFMA R14, R80, R112, R14 ;  /* 0x00000070500e722b */ /* 0x000fe4000000000e */
[----:B---3--:R-:W-:Y:S02]  /*a050*/  DMUL R8, R8, R114 ;  /* 0x0000007208087228 */ /* 0x008fe40000000000 */
[-C--:B------:R-:W-:Y:S02]  /*a060*/  DFMA R12, R78, R112.reuse, R12 ;  /* 0x000000704e0c722b */ /* 0x080fe4000000000c */
[----:B------:R-:W-:-:S04]  /*a070*/  DFMA R10, R76, R112, R10 ;  /* 0x000000704c0a722b */ /* 0x000fc8000000000a */
[----:B------:R-:W-:Y:S01]  /*a080*/  DFMA R8, R74, R112, R8 ;  /* 0x000000704a08722b */ /* 0x000fe20000000008 */
[----:B------:R-:W-:Y:S10]  /*a090*/  @P2 BRA `(.L_x_99) ;  /* 0x0000001800642947 */ /* 0x000ff40003800000 */
[----:B------:R-:W-:Y:S01]  /*a0a0*/  IADD3 R26, P0, -R68, R6, RZ ;  /* 0x00000006441a7210 */ /* 0x000fe20007f1e1ff */
[----:B------:R-:W-:Y:S01]  /*a0b0*/  ULDC UR4, c[0x0][0x2f4] ;  /* 0x0000bd0000047ab9 */ /* 0x000fe20000000800 */
[----:B------:R-:W-:Y:S01]  /*a0c0*/  BSSY B0, `(.L_x_100) ;  /* 0x0000030000007945 */ /* 0x000fe20003800000 */
[----:B------:R-:W-:Y:S02]  /*a0d0*/  IMAD.U32 R31, RZ, RZ, UR4 ;  /* 0x00000004ff1f7e24 */ /* 0x000fe4000f8e00ff */
[----:B------:R-:W-:-:S05]  /*a0e0*/  IMAD.X R27, R7, 0x1, ~R69, P0 ;  /* 0x00000001071b7824 */ /* 0x000fca00000e0e45 */
        /* <DEDUP_REMOVED lines=11> */
[----:B------:R-:W-:Y:S02]  /*a1a0*/  ULDC.64 UR4, c[0x0][0x2f0] ;  /* 0x0000bc0000047ab9 */ /* 0x000fe40000000a00 */
[----:B------:R-:W-:Y:S02]  /*a1b0*/  MOV R29, UR4 ;  /* 0x00000004001d7c02 */ /* 0x000fe40008000f00 */
[----:B------:R-:W-:Y:S02]  /*a1c0*/  IADD3.X R98, RZ, ~R98, RZ, P0, !PT ;  /* 0x80000062ff627210 */ /* 0x000fe400007fe4ff */
[----:B------:R-:W-:Y:S01]  /*a1d0*/  MOV R31, UR5 ;  /* 0x00000005001f7c02 */ /* 0x000fe20008000f00 */
[----:B------:R-:W-:-:S04]  /*a1e0*/  IMAD.WIDE.U32 R32, R22, R29, R26 ;  /* 0x0000001d16207225 */ /* 0x000fc800078e001a */
[----:B------:R-:W-:Y:S01]  /*a1f0*/  IMAD R23, R98, R29, RZ ;  /* 0x0000001d62177224 */ /* 0x000fe200078e02ff */
[----:B------:R-:W-:-:S03]  /*a200*/  MOV R28, R32 ;  /* 0x00000020001c7202 */ /* 0x000fc60000000f00 */
[----:B------:R-:W-:Y:S02]  /*a210*/  IMAD R22, R22, R31, R23 ;  /* 0x0000001f16167224 */ /* 0x000fe400078e0217 */
[----:B------:R-:W-:Y:S02]  /*a220*/  IMAD.MOV.U32 R23, RZ, RZ, R99 ;  /* 0x000000ffff177224 */ /* 0x000fe400078e0063 */
[----:B------:R-:W-:Y:S01]  /*a230*/  IMAD.IADD R33, R22, 0x1, R33 ;  /* 0x0000000116217824 */ /* 0x000fe200078e0221 */
[----:B------:R-:W-:Y:S05]  /*a240*/  BRA `(.L_x_102) ;  /* 0x00000000005c7947 */ /* 0x000fea0003800000 */
.L_x_101:
        /* <DEDUP_REMOVED lines=10> */
[----:B------:R-:W-:Y:S01]  /*a2f0*/  IMAD.HI.U32 R23, R33, R23, R32 ;  /* 0x0000001721177227 */ /* 0x000fe200078e0020 */
[----:B------:R-:W-:-:S05]  /*a300*/  MOV R33, RZ ;  /* 0x000000ff00217202 */ /* 0x000fca0000000f00 */
        /* <DEDUP_REMOVED lines=11> */
.L_x_102:
[----:B------:R-:W-:Y:S05]  /*a3c0*/  BSYNC B0 ;  /* 0x0000000000007941 */ /* 0x000fea0003800000 */
.L_x_100:
        /* <DEDUP_REMOVED lines=19> */
[----:B-1---5:R-:W-:Y:S05]  /*a500*/  CALL.REL.NOINC `($__internal_1_$__cuda_sm20_rem_u64) ;  /* 0x0000010400707944 */ /* 0x022fea0003c00000 */
[----:B------:R-:W-:Y:S05]  /*a510*/  BRA `(.L_x_105) ;  /* 0x00000000004c7947 */ /* 0x000fea0003800000 */
.L_x_104:
        /* <DEDUP_REMOVED lines=19> */
.L_x_105:
[----:B------:R-:W-:Y:S05]  /*a650*/  BSYNC B0 ;  /* 0x0000000000007941 */ /* 0x000fea0003800000 */
.L_x_103:
        /* <DEDUP_REMOVED lines=39> */
.L_x_107:
        /* <DEDUP_REMOVED lines=8> */
[----:B-1----:R-:W-:Y:S01]  /*a950*/  IMAD R21, R31, R27, RZ ;  /* 0x0000001b1f157224 */ /* 0x002fe200078e02ff */
[----:B------:R-:W-:-:S04]  /*a960*/  MOV R20, RZ ;  /* 0x000000ff00147202 */ /* 0x000fc80000000f00 */
        /* <DEDUP_REMOVED lines=13> */
.L_x_108:
[----:B------:R-:W-:Y:S05]  /*aa40*/  BSYNC B0 ;  /* 0x0000000000007941 */ /* 0x000fea0003800000 */
.L_x_106:
        /* <DEDUP_REMOVED lines=21> */
.L_x_110:
        /* <DEDUP_REMOVED lines=19> */
.L_x_111:
[----:B------:R-:W-:Y:S05]  /*acd0*/  BSYNC B0 ;  /* 0x0000000000007941 */ /* 0x000fea0003800000 */
.L_x_109:
        /* <DEDUP_REMOVED lines=37> */
.L_x_113:
[----:B------:R-:W-:Y:S01]  /*af30*/  ULDC UR4, c[0x0][0x2f0] ;  /* 0x0000bc0000047ab9 */ /* 0x000fe20000000800 */
[----:B------:R-:W-:Y:S01]  /*af40*/  IMAD.MOV.U32 R26, RZ, RZ, RZ ;  /* 0x000000ffff1a7224 */ /* 0x000fe200078e00ff */
[----:B-1----:R-:W-:-:S04]  /*af50*/  MOV R23, UR4 ;  /* 0x0000000400177c02 */ /* 0x002fc80008000f00 */
        /* <DEDUP_REMOVED lines=20> */
.L_x_114:
[----:B------:R-:W-:Y:S05]  /*b0a0*/  BSYNC B0 ;  /* 0x0000000000007941 */ /* 0x000fea0003800000 */
.L_x_112:
        /* <DEDUP_REMOVED lines=21> */
.L_x_116:
        /* <DEDUP_REMOVED lines=19> */
.L_x_117:
[----:B------:R-:W-:Y:S05]  /*b330*/  BSYNC B0 ;  /* 0x0000000000007941 */ /* 0x000fea0003800000 */
.L_x_115:
        /* <DEDUP_REMOVED lines=37> */
.L_x_119:
        /* <DEDUP_REMOVED lines=23> */
.L_x_120:
[----:B------:R-:W-:Y:S05]  /*b700*/  BSYNC B0 ;  /* 0x0000000000007941 */ /* 0x000fea0003800000 */
.L_x_118:
        /* <DEDUP_REMOVED lines=21> */
.L_x_122:
        /* <DEDUP_REMOVED lines=19> */
.L_x_123:
[----:B------:R-:W-:Y:S05]  /*b990*/  BSYNC B0 ;  /* 0x0000000000007941 */ /* 0x000fea0003800000 */
.L_x_121:
        /* <DEDUP_REMOVED lines=9> */
.L_x_99:
[----:B------:R-:W-:Y:S01]  /*ba30*/  ULDC UR4, c[0x0][0x214] ;  /* 0x0000850000047ab9 */ /* 0x000fe20000000800 */
[C---:B------:R-:W-:Y:S01]  /*ba40*/  VIADD R22, R94.reuse, 0x20 ;  /* 0x000000205e167836 */ /* 0x040fe20000000000 */
[----:B------:R-:W-:-:S04]  /*ba50*/  ISETP.GE.AND P0, PT, R94, UR4, PT ;  /* 0x000000045e007c0c */ /* 0x000fc8000bf06270 */
[----:B------:R-:W-:Y:S01]  /*ba60*/  ISETP.GE.AND P1, PT, R22, UR4, PT ;  /* 0x0000000416007c0c */ /* 0x000fe2000bf26270 */
[----:B------:R-:W-:Y:S01]  /*ba70*/  ULDC.64 UR4, c[0x0][0x2f8] ;  /* 0x0000be0000047ab9 */ /* 0x000fe20000000a00 */
[C---:B------:R-:W-:Y:S01]  /*ba80*/  ISETP.LT.AND P3, PT, R4.reuse, UR6, !P0 ;  /* 0x0000000604007c0c */ /* 0x040fe2000c761270 */
[----:B------:R-:W-:Y:S01]  /*ba90*/  UIADD3 UR9, UP0, UR4, 0x100, URZ ;  /* 0x0000010004097890 */ /* 0x000fe2000ff1e03f */
[----:B------:R-:W-:Y:S01]  /*baa0*/  ISETP.LT.AND P4, PT, R4, UR6, !P1 ;  /* 0x0000000604007c0c */ /* 0x000fe2000cf81270 */
[----:B------:R-:W-:Y:S02]  /*bab0*/  VIADD R4, R96, 0x9 ;  /* 0x0000000960047836 */ /* 0x000fe40000000000 */
[----:B------:R-:W-:-:S08]  /*bac0*/  UIADD3.X UR7, URZ, UR5, URZ, UP0, !UPT ;  /* 0x000000053f077290 */ /* 0x000fd000087fe43f */
[----:B------:R1:W-:Y:S01]  /*bad0*/  @P3 STG.E.64 desc[UR18][R6.64], R24 ;  /* 0x0000001806003986 */ /* 0x0003e2000c101b12 */
[----:B------:R-:W-:-:S03]  /*bae0*/  ISETP.LT.AND P3, PT, R4, UR6, !P0 ;  /* 0x0000000604007c0c */ /* 0x000fc6000c761270 */
[----:B------:R2:W-:Y:S01]  /*baf0*/  @P4 STG.E.64 desc[UR18][R6.64+0x100], R20 ;  /* 0x0001001406004986 */ /* 0x0005e2000c101b12 */
[----:B------:R-:W-:-:S04]  /*bb00*/  IADD3 R22, P4, R6, UR4, RZ ;  /* 0x0000000406167c10 */ /* 0x000fc8000ff9e0ff */
[C---:B------:R-:W-:Y:S02]  /*bb10*/  IADD3.X R23, R7.reuse, UR5, RZ, P4, !PT ;  /* 0x0000000507177c10 */ /* 0x040fe4000a7fe4ff */
[----:B------:R-:W-:Y:S01]  /*bb20*/  ISETP.LT.AND P4, PT, R4, UR6, !P1 ;  /* 0x0000000604007c0c */ /* 0x000fe2000cf81270 */
[----:B------:R-:W-:Y:S02]  /*bb30*/  VIADD R4, R96, 0xa ;  /* 0x0000000a60047836 */ /* 0x000fe40000000000 */
[----:B------:R3:W-:Y:S01]  /*bb40*/  @P3 STG.E.64 desc[UR18][R22.64], R18 ;  /* 0x0000001216003986 */ /* 0x0007e2000c101b12 */
[----:B------:R-:W-:Y:S02]  /*bb50*/  IADD3 R26, P3, R6, UR9, RZ ;  /* 0x00000009061a7c10 */ /* 0x000fe4000ff7e0ff */
[----:B------:R-:W-:Y:S02]  /*bb60*/  ISETP.LT.AND P1, PT, R4, UR6, !P1 ;  /* 0x0000000604007c0c */ /* 0x000fe4000cf21270 */
[----:B------:R-:W-:-:S05]  /*bb70*/  IADD3.X R27, R7, UR7, RZ, P3, !PT ;  /* 0x00000007071b7c10 */ /* 0x000fca0009ffe4ff */
[----:B------:R3:W-:Y:S01]  /*bb80*/  @P4 STG.E.64 desc[UR18][R26.64], R16 ;  /* 0x000000101a004986 */ /* 0x0007e2000c101b12 */
[C---:B------:R-:W-:Y:S02]  /*bb90*/  IADD3 R28, P4, R22.reuse, UR9, RZ ;  /* 0x00000009161c7c10 */ /* 0x040fe4000ff9e0ff */
[----:B-1----:R-:W-:Y:S02]  /*bba0*/  IADD3 R24, P3, R22, UR4, RZ ;  /* 0x0000000416187c10 */ /* 0x002fe4000ff7e0ff */
[C---:B------:R-:W-:Y:S01]  /*bbb0*/  IADD3.X R29, R23.reuse, UR7, RZ, P4, !PT ;  /* 0x00000007171d7c10 */ /* 0x040fe2000a7fe4ff */
[----:B--2---:R-:W-:Y:S01]  /*bbc0*/  VIADD R20, R96, 0xb ;  /* 0x0000000b60147836 */ /* 0x004fe20000000000 */
[----:B------:R-:W-:Y:S02]  /*bbd0*/  IADD3.X R25, R23, UR5, RZ, P3, !PT ;  /* 0x0000000517197c10 */ /* 0x000fe40009ffe4ff */
[----:B------:R-:W-:Y:S02]  /*bbe0*/  ISETP.LT.AND P3, PT, R4, UR6, !P0 ;  /* 0x0000000604007c0c */ /* 0x000fe4000c761270 */
[----:B------:R-:W-:-:S02]  /*bbf0*/  ISETP.LT.AND P0, PT, R20, UR6, !P0 ;  /* 0x0000000614007c0c */ /* 0x000fc4000c701270 */
[----:B------:R-:W-:-:S04]  /*bc00*/  IADD3 R20, P4, R24, UR4, RZ ;  /* 0x0000000418147c10 */ /* 0x000fc8000ff9e0ff */
[----:B------:R-:W-:Y:S02]  /*bc10*/  IADD3.X R21, R25, UR5, RZ, P4, !PT ;  /* 0x0000000519157c10 */ /* 0x000fe4000a7fe4ff */
[----:B---3--:R-:W-:-:S03]  /*bc20*/  IADD3 R18, P4, R24, UR9, RZ ;  /* 0x0000000918127c10 */ /* 0x008fc6000ff9e0ff */
[----:B------:R1:W-:Y:S01]  /*bc30*/  @P3 STG.E.64 desc[UR18][R24.64], R14 ;  /* 0x0000000e18003986 */ /* 0x0003e2000c101b12 */
[----:B------:R-:W-:-:S03]  /*bc40*/  IADD3.X R19, R25, UR7, RZ, P4, !PT ;  /* 0x0000000719137c10 */ /* 0x000fc6000a7fe4ff */
[----:B------:R1:W-:Y:S04]  /*bc50*/  @P1 STG.E.64 desc[UR18][R28.64], R12 ;  /* 0x0000000c1c001986 */ /* 0x0003e8000c101b12 */
[----:B------:R1:W-:Y:S04]  /*bc60*/  @P0 STG.E.64 desc[UR18][R20.64], R10 ;  /* 0x0000000a14000986 */ /* 0x0003e8000c101b12 */
[----:B------:R1:W-:Y:S02]  /*bc70*/  @P5 STG.E.64 desc[UR18][R18.64], R8 ;  /* 0x0000000812005986 */ /* 0x0003e4000c101b12 */
.L_x_124:
[----:B------:R-:W-:Y:S05]  /*bc80*/  BSYNC B1 ;  /* 0x0000000000017941 */ /* 0x000fea0003800000 */
.L_x_98:
[----:B------:R-:W-:Y:S01]  /*bc90*/  ULDC.64 UR4, c[0x0][0x310] ;  /* 0x0000c40000047ab9 */ /* 0x000fe20000000a00 */
[----:B-12---:R-:W-:Y:S01]  /*bca0*/  LEA R8, P1, R72, R92, 0x1 ;  /* 0x0000005c48087211 */ /* 0x006fe200078208ff */
[----:B------:R-:W-:Y:S01]  /*bcb0*/  BSSY B1, `(.L_x_125) ;  /* 0x00001a1000017945 */ /* 0x000fe20003800000 */
[----:B------:R-:W-:Y:S02]  /*bcc0*/  IADD3 R6, P0, R6, UR4, RZ ;  /* 0x0000000406067c10 */ /* 0x000fe4000ff1e0ff */
[----:B------:R-:W-:Y:S02]  /*bcd0*/  LEA.HI.X R9, R72, R91, R73, 0x1, P1 ;  /* 0x0000005b48097211 */ /* 0x000fe400008f0c49 */
        /* <DEDUP_REMOVED lines=13> */
[----:B-----5:R-:W-:Y:S05]  /*bdb0*/  CALL.REL.NOINC `($__internal_0_$__cuda_sm20_div_u64) ;  /* 0x000000e800307944 */ /* 0x020fea0003c00000 */
[-C--:B------:R-:W-:Y:S02]  /*bdc0*/  IADD3 R11, P0, RZ, -R99.reuse, RZ ;  /* 0x80000063ff0b7210 */ /* 0x080fe40007f1e0ff */
[----:B------:R-:W-:Y:S02]  /*bdd0*/  MOV R10, R99 ;  /* 0x00000063000a7202 */ /* 0x000fe40000000f00 */
[----:B------:R-:W-:-:S05]  /*bde0*/  IADD3.X R15, RZ, ~R98, RZ, P0, !PT ;  /* 0x80000062ff0f7210 */ /* 0x000fca00007fe4ff */
[----:B------:R-:W-:Y:S02]  /*bdf0*/  IMAD R4, R15, R90, RZ ;  /* 0x0000005a0f047224 */ /* 0x000fe400078e02ff */
[----:B------:R-:W-:-:S04]  /*be00*/  IMAD.WIDE.U32 R14, R90, R11, R12 ;  /* 0x0000000b5a0e7225 */ /* 0x000fc800078e000c */
[----:B------:R-:W-:-:S05]  /*be10*/  IMAD R4, R0, R11, R4 ;  /* 0x0000000b00047224 */ /* 0x000fca00078e0204 */
[----:B------:R-:W-:Y:S01]  /*be20*/  IADD3 R11, R4, R15, RZ ;  /* 0x0000000f040b7210 */ /* 0x000fe20007ffe0ff */
[----:B------:R-:W-:Y:S05]  /*be30*/  BRA `(.L_x_129) ;  /* 0x0000000000547947 */ /* 0x000fea0003800000 */
.L_x_128:
        /* <DEDUP_REMOVED lines=21> */
.L_x_129:
[----:B------:R-:W-:Y:S05]  /*bf90*/  BSYNC B0 ;  /* 0x0000000000007941 */ /* 0x000fea0003800000 */
.L_x_127:
        /* <DEDUP_REMOVED lines=18> */
[----:B----45:R-:W-:Y:S05]  /*c0c0*/  CALL.REL.NOINC `($__internal_1_$__cuda_sm20_rem_u64) ;  /* 0x000000e800807944 */ /* 0x030fea0003c00000 */
[----:B------:R-:W-:Y:S05]  /*c0d0*/  BRA `(.L_x_132) ;  /* 0x00000000004c7947 */ /* 0x000fea0003800000 */
.L_x_131:
        /* <DEDUP_REMOVED lines=19> */
.L_x_132:
[----:B------:R-:W-:Y:S05]  /*c210*/  BSYNC B0 ;  /* 0x0000000000007941 */ /* 0x000fea0003800000 */
.L_x_130:
[----:B------:R-:W-:Y:S01]  /*c220*/  VIADD R11, R94, 0x20 ;  /* 0x000000205e0b7836 */ /* 0x000fe20000000000 */
[----:B------:R-:W-:Y:S01]  /*c230*/  ULDC.64 UR4, c[0x0][0x210] ;  /* 0x0000840000047ab9 */ /* 0x000fe20000000a00 */
[----:B------:R-:W-:-:S03]  /*c240*/  SHF.R.U64 R13, R104, 0x3, R105 ;  /* 0x00000003680d7819 */ /* 0x000fc60000001269 */
[----:B------:R-:W-:Y:S02]  /*c250*/  ISETP.GE.AND P0, PT, R11, UR5, PT ;  /* 0x000000050b007c0c */ /* 0x000fe4000bf06270 */
        /* <DEDUP_REMOVED lines=20> */
[----:B----45:R-:W-:Y:S05]  /*c3a0*/  CALL.REL.NOINC `($__internal_0_$__cuda_sm20_div_u64) ;  /* 0x000000e000b47944 */ /* 0x030fea0003c00000 */
[----:B------:R-:W-:-:S04]  /*c3b0*/  IADD3 R11, P3, RZ, -R99, RZ ;  /* 0x80000063ff0b7210 */ /* 0x000fc80007f7e0ff */
[----:B------:R-:W-:-:S05]  /*c3c0*/  IADD3.X R15, RZ, ~R98, RZ, P3, !PT ;  /* 0x80000062ff0f7210 */ /* 0x000fca0001ffe4ff */
[----:B------:R-:W-:Y:S02]  /*c3d0*/  IMAD R4, R15, R90, RZ ;  /* 0x0000005a0f047224 */ /* 0x000fe400078e02ff */
[----:B------:R-:W-:-:S04]  /*c3e0*/  IMAD.WIDE.U32 R14, R90, R11, R12 ;  /* 0x0000000b5a0e7225 */ /* 0x000fc800078e000c */
[----:B------:R-:W-:Y:S01]  /*c3f0*/  IMAD R4, R0, R11, R4 ;  /* 0x0000000b00047224 */ /* 0x000fe200078e0204 */
[----:B------:R-:W-:Y:S02]  /*c400*/  MOV R11, R99 ;  /* 0x00000063000b7202 */ /* 0x000fe40000000f00 */
[----:B------:R-:W-:Y:S02]  /*c410*/  MOV R10, R14 ;  /* 0x0000000e000a7202 */ /* 0x000fe40000000f00 */
[----:B------:R-:W-:Y:S01]  /*c420*/  IADD3 R4, R4, R15, RZ ;  /* 0x0000000f04047210 */ /* 0x000fe20007ffe0ff */
[----:B------:R-:W-:Y:S05]  /*c430*/  BRA `(.L_x_135) ;  /* 0x0000000000547947 */ /* 0x000fea0003800000 */
.L_x_134:
[----:B------:R-:W1:Y:S01]  /*c440*/  I2F.U32.RP R14, R90 ;  /* 0x0000005a000e7306 */ /* 0x000e620000209000 */
[----:B------:R-:W-:-:S07]  /*c450*/  ISETP.NE.U32.AND P3, PT, R90, RZ, PT ;  /* 0x000000ff5a00720c */ /* 0x000fce0003f65070 */
[----:B-1----:R-:W1:Y:S02]  /*c460*/  MUFU.RCP R10, R14 ;  /* 0x0000000e000a7308 */ /* 0x002e640000001000 */
[----:B-1----:R-:W-:-:S06]  /*c470*/  IADD3 R10, R10, 0xffffffe, RZ ;  /* 0x0ffffffe0a0a7810 */ /* 0x002fcc0007ffe0ff */
[----:B------:R-:W1:Y:S02]  /*c480*/  F2I.FTZ.U32.TRUNC.NTZ R11, R10 ;  /* 0x0000000a000b7305 */ /* 0x000e64000021f000 */
[----:B-1----:R-:W-:Y:S01]  /*c490*/  IADD3 R4, RZ, -R11, RZ ;  /* 0x8000000bff047210 */ /* 0x002fe20007ffe0ff */
[----:B------:R-:W-:-:S04]  /*c4a0*/  IMAD.MOV.U32 R10, RZ, RZ, RZ ;  /* 0x000000ffff0a7224 */ /* 0x000fc800078e00ff */
        /* <DEDUP_REMOVED lines=14> */
.L_x_135:
[----:B------:R-:W-:Y:S05]  /*c590*/  BSYNC B0 ;  /* 0x0000000000007941 */ /* 0x000fea0003800000 */
.L_x_133:
[--C-:B------:R-:W-:Y:S01]  /*c5a0*/  SHF.R.U64 R14, R10, 0x3, R4.reuse ;  /* 0x000000030a0e7819 */ /* 0x100fe20000001204 */
[----:B------:R-:W-:Y:S01]  /*c5b0*/  VIADD R10, R96, 0x11 ;  /* 0x00000011600a7836 */ /* 0x000fe20000000000 */
[----:B------:R-:W-:Y:S01]  /*c5c0*/  ULDC UR4, c[0x0][0x210] ;  /* 0x0000840000047ab9 */ /* 0x000fe20000000800 */
[----:B------:R-:W-:Y:S02]  /*c5d0*/  SHF.R.U32.HI R15, RZ, 0x3, R4 ;  /* 0x00000003ff0f7819 */ /* 0x000fe40000011604 */
[----:B------:R-:W-:Y:S02]  /*c5e0*/  ISETP.GE.U32.AND P3, PT, R11, R14, PT ;  /* 0x0000000e0b00720c */ /* 0x000fe40003f66070 */
        /* <DEDUP_REMOVED lines=15> */
.L_x_137:
        /* <DEDUP_REMOVED lines=19> */
.L_x_138:
[----:B------:R-:W-:Y:S05]  /*c810*/  BSYNC B0 ;  /* 0x0000000000007941 */ /* 0x000fea0003800000 */
.L_x_136:
        /* <DEDUP_REMOVED lines=32> */
.L_x_140:
        /* <DEDUP_REMOVED lines=21> */
.L_x_141:
[----:B------:R-:W-:Y:S05]  /*cb70*/  BSYNC B0 ;  /* 0x0000000000007941 */ /* 0x000fea0003800000 */
.L_x_139:
        /* <DEDUP_REMOVED lines=20> */
.L_x_143:
        /* <DEDUP_REMOVED lines=19> */
.L_x_144:
[----:B------:R-:W-:Y:S05]  /*cdf0*/  BSYNC B0 ;  /* 0x0000000000007941 */ /* 0x000fea0003800000 */
.L_x_142:
        /* <DEDUP_REMOVED lines=32> */
.L_x_146:
        /* <DEDUP_REMOVED lines=21> */
.L_x_147:
[----:B------:R-:W-:Y:S05]  /*d150*/  BSYNC B0 ;  /* 0x0000000000007941 */ /* 0x000fea0003800000 */
.L_x_145:
        /* <DEDUP_REMOVED lines=20> */
.L_x_149:
        /* <DEDUP_REMOVED lines=19> */
.L_x_150:
[----:B------:R-:W-:Y:S05]  /*d3d0*/  BSYNC B0 ;  /* 0x0000000000007941 */ /* 0x000fea0003800000 */
.L_x_148:
        /* <DEDUP_REMOVED lines=9> */
.L_x_126:
[----:B------:R-:W-:Y:S01]  /*d470*/  ULDC UR4, c[0x0][0x214] ;  /* 0x0000850000047ab9 */ /* 0x000fe20000000800 */
[C---:B------:R-:W-:Y:S01]  /*d480*/  VIADD R4, R94.reuse, 0x20 ;  /* 0x000000205e047836 */ /* 0x040fe20000000000 */
[----:B------:R-:W-:-:S04]  /*d490*/  ISETP.GE.AND P0, PT, R94, UR4, PT ;  /* 0x000000045e007c0c */ /* 0x000fc8000bf06270 */
[----:B------:R-:W-:Y:S02]  /*d4a0*/  ISETP.GE.AND P5, PT, R4, UR4, PT ;  /* 0x0000000404007c0c */ /* 0x000fe4000bfa6270 */
[C---:B------:R-:W-:Y:S02]  /*d4b0*/  ISETP.LT.AND P3, PT, R5.reuse, UR6, !P0 ;  /* 0x0000000605007c0c */ /* 0x040fe4000c761270 */
[----:B------:R-:W-:Y:S01]  /*d4c0*/  ISETP.LT.AND P1, PT, R5, UR6, !P5 ;  /* 0x0000000605007c0c */ /* 0x000fe2000ef21270 */
[----:B------:R-:W-:Y:S01]  /*d4d0*/  VIADD R4, R96, 0x11 ;  /* 0x0000001160047836 */ /* 0x000fe20000000000 */
[----:B------:R-:W-:-:S05]  /*d4e0*/  IADD3 R14, P4, R70, R8, RZ ;  /* 0x00000008460e7210 */ /* 0x000fca0007f9e0ff */
[----:B------:R-:W-:Y:S01]  /*d4f0*/  IMAD.X R15, R71, 0x1, R9, P4 ;  /* 0x00000001470f7824 */ /* 0x000fe200020e0609 */
[----:B------:R-:W-:-:S03]  /*d500*/  ISETP.LT.AND P4, PT, R4, UR6, !P0 ;  /* 0x0000000604007c0c */ /* 0x000fc6000c781270 */
[----:B------:R-:W4:Y:S01]  /*d510*/  @P3 LDG.E.LTC128B.64 R88, desc[UR18][R8.64] ;  /* 0x0000001208583981 */ /* 0x000f22000c1e1b20 */
[----:B------:R-:W-:-:S03]  /*d520*/  IADD3 R13, P3, R70, 0x100, RZ ;  /* 0x00000100460d7810 */ /* 0x000fc60007f7e0ff */
[----:B------:R1:W4:Y:S01]  /*d530*/  @P1 LDG.E.LTC128B.64 R86, desc[UR18][R8.64+0x100] ;  /* 0x0001001208561981 */ /* 0x000322000c1e1b20 */
[----:B------:R-:W-:Y:S01]  /*d540*/  ISETP.LT.AND P1, PT, R4, UR6, !P5 ;  /* 0x0000000604007c0c */ /* 0x000fe2000ef21270 */
[----:B------:R-:W-:Y:S01]  /*d550*/  IMAD.X R11, RZ, RZ, R71, P3 ;  /* 0x000000ffff0b7224 */ /* 0x000fe200018e0647 */
[----:B------:R-:W-:Y:S01]  /*d560*/  IADD3 R18, P3, R13, R8, RZ ;  /* 0x000000080d127210 */ /* 0x000fe20007f7e0ff */
[----:B------:R-:W-:Y:S02]  /*d570*/  VIADD R4, R96, 0x12 ;  /* 0x0000001260047836 */ /* 0x000fe40000000000 */
[----:B------:R2:W4:Y:S02]  /*d580*/  @P4 LDG.E.LTC128B.64 R84, desc[UR18][R14.64] ;  /* 0x000000120e544981 */ /* 0x000524000c1e1b20 */
[----:B------:R-:W-:Y:S01]  /*d590*/  IMAD.X R19, R11, 0x1, R9, P3 ;  /* 0x000000010b137824 */ /* 0x000fe200018e0609 */
[----:B------:R-:W-:-:S05]  /*d5a0*/  ISETP.LT.AND P3, PT, R4, UR6, !P0 ;  /* 0x0000000604007c0c */ /* 0x000fca000c761270 */
[----:B------:R2:W4:Y:S01]  /*d5b0*/  @P1 LDG.E.LTC128B.64 R82, desc[UR18][R18.64] ;  /* 0x0000001212521981 */ /* 0x000522000c1e1b20 */
[----:B------:R-:W-:Y:S01]  /*d5c0*/  ISETP.LT.AND P1, PT, R4, UR6, !P5 ;  /* 0x0000000604007c0c */ /* 0x000fe2000ef21270 */
[----:B------:R-:W-:Y:S01]  /*d5d0*/  VIADD R4, R96, 0x13 ;  /* 0x0000001360047836 */ /* 0x000fe20000000000 */
[----:B-1----:R-:W-:-:S05]  /*d5e0*/  IADD3 R8, P4, R70, R14, RZ ;  /* 0x0000000e46087210 */ /* 0x002fca0007f9e0ff */
[--C-:B------:R-:W-:Y:S01]  /*d5f0*/  IMAD.X R9, R71, 0x1, R15.reuse, P4 ;  /* 0x0000000147097824 */ /* 0x100fe200020e060f */
[----:B------:R-:W-:Y:S02]  /*d600*/  IADD3 R16, P4, R13, R14, RZ ;  /* 0x0000000e0d107210 */ /* 0x000fe40007f9e0ff */
[C---:B------:R-:W-:Y:S02]  /*d610*/  ISETP.LT.AND P0, PT, R4.reuse, UR6, !P0 ;  /* 0x0000000604007c0c */ /* 0x040fe4000c701270 */
[----:B------:R-:W-:Y:S01]  /*d620*/  ISETP.LT.AND P5, PT, R4, UR6, !P5 ;  /* 0x0000000604007c0c */ /* 0x000fe2000efa1270 */
[----:B------:R2:W4:Y:S01]  /*d630*/  @P3 LDG.E.LTC128B.64 R80, desc[UR18][R8.64] ;  /* 0x0000001208503981 */ /* 0x000522000c1e1b20 */
[----:B------:R-:W-:Y:S01]  /*d640*/  IMAD.X R17, R11, 0x1, R15, P4 ;  /* 0x000000010b117824 */ /* 0x000fe200020e060f */
[----:B------:R-:W-:Y:S02]  /*d650*/  IADD3 R10, P3, R8, R13, RZ ;  /* 0x0000000d080a7210 */ /* 0x000fe40007f7e0ff */
[----:B------:R-:W-:-:S02]  /*d660*/  IADD3 R12, P4, R70, R8, RZ ;  /* 0x00000008460c7210 */ /* 0x000fc40007f9e0ff */
[----:B------:R2:W4:Y:S01]  /*d670*/  @P1 LDG.E.LTC128B.64 R78, desc[UR18][R16.64] ;  /* 0x00000012104e1981 */ /* 0x000522000c1e1b20 */
[----:B------:R-:W-:Y:S02]  /*d680*/  IMAD.X R11, R9, 0x1, R11, P3 ;  /* 0x00000001090b7824 */ /* 0x000fe400018e060b */
[----:B------:R-:W-:-:S03]  /*d690*/  IMAD.X R13, R71, 0x1, R9, P4 ;  /* 0x00000001470d7824 */ /* 0x000fc600020e0609 */
[----:B------:R2:W4:Y:S04]  /*d6a0*/  @P5 LDG.E.LTC128B.64 R74, desc[UR18][R10.64] ;  /* 0x000000120a4a5981 */ /* 0x000528000c1e1b20 */
[----:B------:R2:W4:Y:S02]  /*d6b0*/  @P0 LDG.E.LTC128B.64 R76, desc[UR18][R12.64] ;  /* 0x000000120c4c0981 */ /* 0x000524000c1e1b20 */
.L_x_151:
[----:B------:R-:W-:Y:S05]  /*d6c0*/  BSYNC B1 ;  /* 0x0000000000017941 */ /* 0x000fea0003800000 */
.L_x_125:
[----:B------:R-:W-:Y:S01]  /*d6d0*/  BAR.SYNC.DEFER_BLOCKING 0x0 ;  /* 0x0000000000007b1d */ /* 0x000fe20000010000 */
[----:B-12---:R-:W-:Y:S01]  /*d6e0*/  MOV R8, R92 ;  /* 0x0000005c00087202 */ /* 0x006fe20000000f00 */
[----:B------:R-:W-:Y:S01]  /*d6f0*/  IMAD R11, R73, 0x3, RZ ;  /* 0x00000003490b7824 */ /* 0x000fe200078e02ff */
[----:B------:R-:W-:Y:S02]  /*d700*/  MOV R9, R91 ;  /* 0x0000005b00097202 */ /* 0x000fe40000000f00 */
[----:B------:R-:W-:Y:S01]  /*d710*/  IADD3 R4, R96, 0x18, RZ ;  /* 0x0000001860047810 */ /* 0x000fe20007ffe0ff */
[----:B------:R-:W-:Y:S01]  /*d720*/  BSSY B1, `(.L_x_152) ;  /* 0x00001e1000017945 */ /* 0x000fe20003800000 */
[----:B------:R-:W-:-:S05]  /*d730*/  IMAD.WIDE.U32 R8, R72, 0x3, R8 ;  /* 0x0000000348087825 */ /* 0x000fca00078e0008 */
[----:B------:R-:W-:Y:S01]  /*d740*/  IADD3 R11, R9, R11, RZ ;  /* 0x0000000b090b7210 */ /* 0x000fe20007ffe0ff */
[----:B------:R-:W-:-:S04]  /*d750*/  DEPBAR.LE SB5, 0x5 ;  /* 0x0000d1400000791a */ /* 0x000fc80000000000 */
[----:B------:R-:W-:Y:S04]  /*d760*/  STS.128 [R95], R36 ;  /* 0x000000245f007388 */ /* 0x000fe80000000c00 */
[----:B------:R-:W-:Y:S04]  /*d770*/  STS.128 [R95+0x40], R40 ;  /* 0x000040285f007388 */ /* 0x000fe80000000c00 */
[----:B------:R-:W-:Y:S01]  /*d780*/  STS.128 [R95+0x80], R44 ;  /* 0x0000802c5f007388 */ /* 0x000fe20000000c00 */
[----:B------:R-:W-:-:S04]  /*d790*/  DEPBAR.LE SB5, 0x4 ;  /* 0x0000d1000000791a */ /* 0x000fc80000000000 */
[----:B------:R-:W-:Y:S01]  /*d7a0*/  STS.128 [R95+0xc0], R48 ;  /* 0x0000c0305f007388 */ /* 0x000fe20000000c00 */
[----:B------:R-:W-:Y:S06]  /*d7b0*/  BAR.SYNC.DEFER_BLOCKING 0x0 ;  /* 0x0000000000007b1d */ /* 0x000fec0000010000 */
[----:B------:R-:W1:Y:S04]  /*d7c0*/  LDS.64 R28, [R93+UR8] ;  /* 0x000000085d1c7984 */ /* 0x000e680008000a00 */
[----:B------:R-:W2:Y:S04]  /*d7d0*/  LDS.64 R16, [R93+UR8+0x100] ;  /* 0x000100085d107984 */ /* 0x000ea80008000a00 */
[----:B------:R-:W3:Y:S04]  /*d7e0*/  LDS.64 R14, [R93+UR8+0x220] ;  /* 0x000220085d0e7984 */ /* 0x000ee80008000a00 */
[----:B------:R-:W3:Y:S04]  /*d7f0*/  LDS.64 R12, [R93+UR8+0x320] ;  /* 0x000320085d0c7984 */ /* 0x000ee80008000a00 */
[----:B------:R-:W3:Y:S04]  /*d800*/  LDS.64 R22, [R93+UR8+0x440] ;  /* 0x000440085d167984 */ /* 0x000ee80008000a00 */
[----:B------:R-:W3:Y:S04]  /*d810*/  LDS.64 R20, [R93+UR8+0x540] ;  /* 0x000540085d147984 */ /* 0x000ee80008000a00 */
[----:B------:R-:W3:Y:S04]  /*d820*/  LDS.64 R18, [R93+UR8+0x660] ;  /* 0x000660085d127984 */ /* 0x000ee80008000a00 */
[----:B------:R-:W3:Y:S01]  /*d830*/  LDS.64 R24, [R93+UR8+0x760] ;  /* 0x000760085d187984 */ /* 0x000ee20008000a00 */
[----:B-1----:R-:W-:-:S02]  /*d840*/  DMUL R28, R28, R114 ;  /* 0x000000721c1c7228 */ /* 0x002fc40000000000 */
[-C--:B--2---:R-:W-:Y:S02]  /*d850*/  DMUL R16, R16, R114.reuse ;  /* 0x0000007210107228 */ /* 0x084fe40000000000 */
[----:B---3--:R-:W-:-:S04]  /*d860*/  DMUL R14, R14, R114 ;  /* 0x000000720e0e7228 */ /* 0x008fc80000000000 */
        /* <DEDUP_REMOVED lines=8> */
[----:B------:R-:W-:Y:S02]  /*d8f0*/  DFMA R22, R80, R112, R22 ;  /* 0x000000705016722b */ /* 0x000fe40000000016 */
[----:B------:R-:W-:Y:S02]  /*d900*/  DMUL R24, R24, R114 ;  /* 0x0000007218187228 */ /* 0x000fe40000000000 */
        /* <DEDUP_REMOVED lines=31> */
.L_x_155:
        /* <DEDUP_REMOVED lines=23> */
.L_x_156:
[----:B------:R-:W-:Y:S05]  /*dc70*/  BSYNC B0 ;  /* 0x0000000000007941 */ /* 0x000fea0003800000 */
.L_x_154:
        /* <DEDUP_REMOVED lines=21> */
.L_x_158:
        /* <DEDUP_REMOVED lines=19> */
.L_x_159:
[----:B------:R-:W-:Y:S05]  /*df00*/  BSYNC B0 ;  /* 0x0000000000007941 */ /* 0x000fea0003800000 */
.L_x_157:
        /* <DEDUP_REMOVED lines=39> */
.L_x_161:
[----:B------:R-:W-:Y:S01]  /*e180*/  ULDC UR4, c[0x0][0x2f0] ;  /* 0x0000bc0000047ab9 */ /* 0x000fe20000000800 */
[----:B------:R-:W-:Y:S01]  /*e190*/  IMAD.MOV.U32 R34, RZ, RZ, RZ ;  /* 0x000000ffff227224 */ /* 0x000fe200078e00ff */
[----:B------:R-:W-:-:S04]  /*e1a0*/  MOV R31, UR4 ;  /* 0x00000004001f7c02 */ /* 0x000fc80008000f00 */
[----:B------:R-:W2:Y:S01]  /*e1b0*/  I2F.U32.RP R32, R31 ;  /* 0x0000001f00207306 */ /* 0x000ea20000209000 */
[----:B------:R-:W-:-:S07]  /*e1c0*/  ISETP.NE.U32.AND P3, PT, R31, RZ, PT ;  /* 0x000000ff1f00720c */ /* 0x000fce0003f65070 */
[----:B--2---:R-:W2:Y:S02]  /*e1d0*/  MUFU.RCP R30, R32 ;  /* 0x00000020001e7308 */ /* 0x004ea40000001000 */
[----:B--2---:R-:W-:-:S06]  /*e1e0*/  VIADD R30, R30, 0xffffffe ;  /* 0x0ffffffe1e1e7836 */ /* 0x004fcc0000000000 */
[----:B------:R-:W1:Y:S02]  /*e1f0*/  F2I.FTZ.U32.TRUNC.NTZ R35, R30 ;  /* 0x0000001e00237305 */ /* 0x000e64000021f000 */
[----:B-1----:R-:W-:-:S05]  /*e200*/  IMAD R17, R35, R31, RZ ;  /* 0x0000001f23117224 */ /* 0x002fca00078e02ff */
        /* <DEDUP_REMOVED lines=14> */
.L_x_162:
[----:B------:R-:W-:Y:S05]  /*e2f0*/  BSYNC B0 ;  /* 0x0000000000007941 */ /* 0x000fea0003800000 */
.L_x_160:
        /* <DEDUP_REMOVED lines=21> */
.L_x_164:
        /* <DEDUP_REMOVED lines=19> */
.L_x_165:
[----:B------:R-:W-:Y:S05]  /*e580*/  BSYNC B0 ;  /* 0x0000000000007941 */ /* 0x000fea0003800000 */
.L_x_163:
        /* <DEDUP_REMOVED lines=37> */
.L_x_167:
        /* <DEDUP_REMOVED lines=23> */
.L_x_168:
[----:B------:R-:W-:Y:S05]  /*e950*/  BSYNC B0 ;  /* 0x0000000000007941 */ /* 0x000fea0003800000 */
.L_x_166:
        /* <DEDUP_REMOVED lines=21> */
.L_x_170:
[----:B-1----:R-:W1:Y:S01]  /*eab0*/  I2F.U32.RP R22, R27 ;  /* 0x0000001b00167306 */ /* 0x002e620000209000 */
        /* <DEDUP_REMOVED lines=18> */
.L_x_171:
[----:B------:R-:W-:Y:S05]  /*ebe0*/  BSYNC B0 ;  /* 0x0000000000007941 */ /* 0x000fea0003800000 */
.L_x_169:
        /* <DEDUP_REMOVED lines=37> */
.L_x_173:
        /* <DEDUP_REMOVED lines=23> */
.L_x_174:
[----:B------:R-:W-:Y:S05]  /*efb0*/  BSYNC B0 ;  /* 0x0000000000007941 */ /* 0x000fea0003800000 */
.L_x_172:
        /* <DEDUP_REMOVED lines=21> */
.L_x_176:
        /* <DEDUP_REMOVED lines=19> */
.L_x_177:
[----:B------:R-:W-:Y:S05]  /*f240*/  BSYNC B0 ;  /* 0x0000000000007941 */ /* 0x000fea0003800000 */
.L_x_175:
        /* <DEDUP_REMOVED lines=9> */
.L_x_153:
        /* <DEDUP_REMOVED lines=37> */
.L_x_178:
[----:B------:R-:W-:Y:S05]  /*f530*/  BSYNC B1 ;  /* 0x0000000000017941 */ /* 0x000fea0003800000 */
.L_x_152:
[----:B------:R-:W-:Y:S01]  /*f540*/  ULDC.64 UR4, c[0x0][0x310] ;  /* 0x0000c40000047ab9 */ /* 0x000fe20000000a00 */
[----:B------:R-:W-:Y:S01]  /*f550*/  BSSY B1, `(.L_x_179) ;  /* 0x00001a2000017945 */ /* 0x000fe20003800000 */
[----:B------:R-:W-:-:S04]  /*f560*/  IADD3 R6, P0, R6, UR4, RZ ;  /* 0x0000000406067c10 */ /* 0x000fc8000ff1e0ff */
[----:B------:R-:W-:Y:S01]  /*f570*/  IADD3.X R7, R7, UR5, RZ, P0, !PT ;  /* 0x0000000507077c10 */ /* 0x000fe200087fe4ff */
[----:B------:R-:W-:Y:S08]  /*f580*/  @P2 BRA `(.L_x_180) ;  /* 0x0000001400dc2947 */ /* 0x000ff00003800000 */
[----:B-1----:R-:W-:Y:S01]  /*f590*/  IADD3 R14, P0, -R2, R8, RZ ;  /* 0x00000008020e7210 */ /* 0x002fe20007f1e1ff */
        /* <DEDUP_REMOVED lines=10> */
[----:B--2--5:R-:W-:Y:S05]  /*f640*/  CALL.REL.NOINC `($__internal_0_$__cuda_sm20_div_u64) ;  /* 0x000000b0000c7944 */ /* 0x024fea0003c00000 */
        /* <DEDUP_REMOVED lines=8> */
.L_x_182:
[----:B------:R-:W1:Y:S01]  /*f6d0*/  I2F.U32.RP R16, R90 ;  /* 0x0000005a00107306 */ /* 0x000e620000209000 */
[----:B--2---:R-:W-:Y:S01]  /*f6e0*/  IMAD.MOV.U32 R12, RZ, RZ, RZ ;  /* 0x000000ffff0c7224 */ /* 0x004fe200078e00ff */
        /* <DEDUP_REMOVED lines=19> */
.L_x_183:
[----:B------:R-:W-:Y:S05]  /*f820*/  BSYNC B0 ;  /* 0x0000000000007941 */ /* 0x000fea0003800000 */
.L_x_181:
        /* <DEDUP_REMOVED lines=21> */
.L_x_185:
        /* <DEDUP_REMOVED lines=19> */
.L_x_186:
[----:B------:R-:W-:Y:S05]  /*fab0*/  BSYNC B0 ;  /* 0x0000000000007941 */ /* 0x000fea0003800000 */
.L_x_184:
        /* <DEDUP_REMOVED lines=33> */
.L_x_188:
        /* <DEDUP_REMOVED lines=21> */
.L_x_189:
[----:B------:R-:W-:Y:S05]  /*fe20*/  BSYNC B0 ;  /* 0x0000000000007941 */ /* 0x000fea0003800000 */
.L_x_187:
        /* <DEDUP_REMOVED lines=20> */
.L_x_191:
        /* <DEDUP_REMOVED lines=19> */
.L_x_192:
[----:B------:R-:W-:Y:S05]  /*100a0*/  BSYNC B0 ;  /* 0x0000000000007941 */ /* 0x000fea0003800000 */
.L_x_190:
        /* <DEDUP_REMOVED lines=32> */
.L_x_194:
        /* <DEDUP_REMOVED lines=21> */
.L_x_195:
[----:B------:R-:W-:Y:S05]  /*10400*/  BSYNC B0 ;  /* 0x0000000000007941 */ /* 0x000fea0003800000 */
.L_x_193:
        /* <DEDUP_REMOVED lines=20> */
.L_x_197:
        /* <DEDUP_REMOVED lines=19> */
.L_x_198:
[----:B------:R-:W-:Y:S05]  /*10680*/  BSYNC B0 ;  /* 0x0000000000007941 */ /* 0x000fea0003800000 */
.L_x_196:
        /* <DEDUP_REMOVED lines=32> */
.L_x_200:
        /* <DEDUP_REMOVED lines=21> */
.L_x_201:
[----:B------:R-:W-:Y:S05]  /*109e0*/  BSYNC B0 ;  /* 0x0000000000007941 */ /* 0x000fea0003800000 */
.L_x_199:
        /* <DEDUP_REMOVED lines=20> */
.L_x_203:
        /* <DEDUP_REMOVED lines=19> */
.L_x_204:
[----:B------:R-:W-:Y:S05]  /*10c60*/  BSYNC B0 ;  /* 0x0000000000007941 */ /* 0x000fea0003800000 */
.L_x_202:
        /* <DEDUP_REMOVED lines=9> */
.L_x_180:
[C---:B------:R-:W-:Y:S01]  /*10d00*/  VIADD R0, R94.reuse, 0x20 ;  /* 0x000000205e007836 */ /* 0x040fe20000000000 */
[----:B------:R-:W-:Y:S02]  /*10d10*/  ULDC UR4, c[0x0][0x214] ;  /* 0x0000850000047ab9 */ /* 0x000fe40000000800 */
[----:B------:R-:W-:Y:S02]  /*10d20*/  ISETP.GE.AND P1, PT, R94, UR4, PT ;  /* 0x000000045e007c0c */ /* 0x000fe4000bf26270 */
[----:B------:R-:W-:Y:S02]  /*10d30*/  ISETP.GE.AND P0, PT, R0, UR4, PT ;  /* 0x0000000400007c0c */ /* 0x000fe4000bf06270 */
[C---:B------:R-:W-:Y:S02]  /*10d40*/  ISETP.LT.AND P3, PT, R4.reuse, UR6, !P1 ;  /* 0x0000000604007c0c */ /* 0x040fe4000cf61270 */
[----:B------:R-:W-:-:S13]  /*10d50*/  ISETP.LT.AND P4, PT, R4, UR6, !P0 ;  /* 0x0000000604007c0c */ /* 0x000fda000c781270 */
[----:B--2---:R-:W-:Y:S02]  /*10d60*/  @P4 IMAD.MOV.U32 R12, RZ, RZ, R8 ;  /* 0x000000ffff0c4224 */ /* 0x004fe400078e0008 */
[----:B------:R-:W-:-:S05]  /*10d70*/  @P4 IMAD.MOV.U32 R13, RZ, RZ, R11 ;  /* 0x000000ffff0d4224 */ /* 0x000fca00078e000b */
[----:B------:R2:W4:Y:S01]  /*10d80*/  @P4 LDG.E.LTC128B.64 R86, desc[UR18][R12.64+0x100] ;  /* 0x000100120c564981 */ /* 0x000522000c1e1b20 */
[----:B------:R-:W-:Y:S01]  /*10d90*/  IADD3 R10, P4, R70, R8, RZ ;  /* 0x00000008460a7210 */ /* 0x000fe20007f9e0ff */
[----:B------:R-:W-:Y:S02]  /*10da0*/  VIADD R3, R96, 0x19 ;  /* 0x0000001960037836 */ /* 0x000fe40000000000 */
[----:B--2---:R-:W-:Y:S02]  /*10db0*/  @P3 IMAD.MOV.U32 R12, RZ, RZ, R8 ;  /* 0x000000ffff0c3224 */ /* 0x004fe400078e0008 */
[----:B------:R-:W-:-:S05]  /*10dc0*/  @P3 IMAD.MOV.U32 R13, RZ, RZ, R11 ;  /* 0x000000ffff0d3224 */ /* 0x000fca00078e000b */
[----:B------:R2:W4:Y:S01]  /*10dd0*/  @P3 LDG.E.LTC128B.64 R88, desc[UR18][R12.64] ;  /* 0x000000120c583981 */ /* 0x000522000c1e1b20 */
[C---:B------:R-:W-:Y:S01]  /*10de0*/  IADD3 R0, P3, R70.reuse, 0x100, RZ ;  /* 0x0000010046007810 */ /* 0x040fe20007f7e0ff */
[----:B------:R-:W-:Y:S01]  /*10df0*/  IMAD.X R11, R71, 0x1, R11, P4 ;  /* 0x00000001470b7824 */ /* 0x000fe200020e060b */
[C---:B------:R-:W-:Y:S02]  /*10e00*/  ISETP.LT.AND P4, PT, R3.reuse, UR6, !P1 ;  /* 0x0000000603007c0c */ /* 0x040fe4000cf81270 */
[----:B------:R-:W-:Y:S01]  /*10e10*/  IADD3 R8, P5, R70, R10, RZ ;  /* 0x0000000a46087210 */ /* 0x000fe20007fbe0ff */
[----:B------:R-:W-:Y:S01]  /*10e20*/  IMAD.X R2, RZ, RZ, R71, P3 ;  /* 0x000000ffff027224 */ /* 0x000fe200018e0647 */
[----:B------:R-:W-:Y:S01]  /*10e30*/  ISETP.LT.AND P3, PT, R3, UR6, !P0 ;  /* 0x0000000603007c0c */ /* 0x000fe2000c761270 */
[----:B------:R-:W-:Y:S02]  /*10e40*/  VIADD R3, R96, 0x1a ;  /* 0x0000001a60037836 */ /* 0x000fe40000000000 */
[----:B------:R-:W-:Y:S01]  /*10e50*/  IMAD.X R9, R71, 0x1, R11, P5 ;  /* 0x0000000147097824 */ /* 0x000fe200028e060b */
[----:B------:R-:W-:-:S05]  /*10e60*/  IADD3 R70, P5, R70, R8, RZ ;  /* 0x0000000846467210 */ /* 0x000fca0007fbe0ff */
[----:B------:R3:W4:Y:S01]  /*10e70*/  @P4 LDG.E.LTC128B.64 R84, desc[UR18][R10.64] ;  /* 0x000000120a544981 */ /* 0x000722000c1e1b20 */
[----:B------:R-:W-:Y:S01]  /*10e80*/  ISETP.LT.AND P4, PT, R3, UR6, !P1 ;  /* 0x0000000603007c0c */ /* 0x000fe2000cf81270 */
[----:B------:R-:W-:Y:S02]  /*10e90*/  IMAD.X R71, R71, 0x1, R9, P5 ;  /* 0x0000000147477824 */ /* 0x000fe400028e0609 */
[----:B------:R3:W4:Y:S01]  /*10ea0*/  @P3 LDG.E.LTC128B.64 R82, desc[UR18][R10.64+0x100] ;  /* 0x000100120a523981 */ /* 0x000722000c1e1b20 */
[----:B------:R-:W-:Y:S01]  /*10eb0*/  ISETP.LT.AND P3, PT, R3, UR6, !P0 ;  /* 0x0000000603007c0c */ /* 0x000fe2000c761270 */
[----:B------:R-:W-:Y:S01]  /*10ec0*/  VIADD R3, R96, 0x1b ;  /* 0x0000001b60037836 */ /* 0x000fe20000000000 */
[----:B--2---:R-:W-:-:S04]  /*10ed0*/  IADD3 R12, P5, R0, R10, RZ ;  /* 0x0000000a000c7210 */ /* 0x004fc80007fbe0ff */
[C---:B------:R-:W-:Y:S02]  /*10ee0*/  ISETP.LT.AND P1, PT, R3.reuse, UR6, !P1 ;  /* 0x0000000603007c0c */ /* 0x040fe4000cf21270 */
[----:B------:R-:W-:Y:S01]  /*10ef0*/  ISETP.LT.AND P0, PT, R3, UR6, !P0 ;  /* 0x0000000603007c0c */ /* 0x000fe2000c701270 */
[----:B------:R-:W-:Y:S01]  /*10f00*/  IMAD.X R13, R2, 0x1, R11, P5 ;  /* 0x00000001020d7824 */ /* 0x000fe200028e060b */
[----:B-1----:R-:W-:Y:S01]  /*10f10*/  IADD3 R14, P5, R8, R0, RZ ;  /* 0x00000000080e7210 */ /* 0x002fe20007fbe0ff */
[----:B------:R3:W4:Y:S04]  /*10f20*/  @P4 LDG.E.LTC128B.64 R80, desc[UR18][R8.64] ;  /* 0x0000001208504981 */ /* 0x000728000c1e1b20 */
[----:B------:R-:W-:Y:S01]  /*10f30*/  IMAD.X R15, R9, 0x1, R2, P5 ;  /* 0x00000001090f7824 */ /* 0x000fe200028e0602 */
[----:B------:R3:W4:Y:S04]  /*10f40*/  @P3 LDG.E.LTC128B.64 R78, desc[UR18][R12.64] ;  /* 0x000000120c4e3981 */ /* 0x000728000c1e1b20 */
[----:B------:R3:W4:Y:S04]  /*10f50*/  @P1 LDG.E.LTC128B.64 R76, desc[UR18][R70.64] ;  /* 0x00000012464c1981 */ /* 0x000728000c1e1b20 */
[----:B------:R3:W4:Y:S02]  /*10f60*/  @P0 LDG.E.LTC128B.64 R74, desc[UR18][R14.64] ;  /* 0x000000120e4a0981 */ /* 0x000724000c1e1b20 */
.L_x_205:
[----:B------:R-:W-:Y:S05]  /*10f70*/  BSYNC B1 ;  /* 0x0000000000017941 */ /* 0x000fea0003800000 */
.L_x_179:
[----:B------:R-:W-:Y:S06]  /*10f80*/  BAR.SYNC.DEFER_BLOCKING 0x0 ;  /* 0x0000000000007b1d */ /* 0x000fec0000010000 */
[----:B-----5:R-:W-:Y:S04]  /*10f90*/  STS.128 [R95], R64 ;  /* 0x000000405f007388 */ /* 0x020fe80000000c00 */
[----:B------:R-:W-:Y:S04]  /*10fa0*/  STS.128 [R95+0x40], R60 ;  /* 0x0000403c5f007388 */ /* 0x000fe80000000c00 */
[----:B------:R-:W-:Y:S04]  /*10fb0*/  STS.128 [R95+0x80], R56 ;  /* 0x000080385f007388 */ /* 0x000fe80000000c00 */
[----:B------:R-:W-:Y:S01]  /*10fc0*/  STS.128 [R95+0xc0], R52 ;  /* 0x0000c0345f007388 */ /* 0x000fe20000000c00 */
[----:B------:R-:W-:Y:S06]  /*10fd0*/  BAR.SYNC.DEFER_BLOCKING 0x0 ;  /* 0x0000000000007b1d */ /* 0x000fec0000010000 */
[----:B------:R-:W2:Y:S04]  /*10fe0*/  LDS.64 R16, [R93+UR8+0x440] ;  /* 0x000440085d107984 */ /* 0x000ea80008000a00 */
[----:B------:R-:W1:Y:S04]  /*10ff0*/  LDS.64 R18, [R93+UR8] ;  /* 0x000000085d127984 */ /* 0x000e680008000a00 */
[----:B------:R-:W1:Y:S04]  /*11000*/  LDS.64 R2, [R93+UR8+0x100] ;  /* 0x000100085d027984 */ /* 0x000e680008000a00 */
[----:B---3--:R-:W3:Y:S04]  /*11010*/  LDS.64 R8, [R93+UR8+0x220] ;  /* 0x000220085d087984 */ /* 0x008ee80008000a00 */
[----:B------:R-:W3:Y:S04]  /*11020*/  LDS.64 R10, [R93+UR8+0x320] ;  /* 0x000320085d0a7984 */ /* 0x000ee80008000a00 */
[----:B------:R-:W3:Y:S04]  /*11030*/  LDS.64 R14, [R93+UR8+0x540] ;  /* 0x000540085d0e7984 */ /* 0x000ee80008000a00 */
[----:B------:R-:W3:Y:S04]  /*11040*/  LDS.64 R12, [R93+UR8+0x660] ;  /* 0x000660085d0c7984 */ /* 0x000ee80008000a00 */
[----:B------:R-:W3:Y:S01]  /*11050*/  LDS.64 R20, [R93+UR8+0x760] ;  /* 0x000760085d147984 */ /* 0x000ee20008000a00 */
[----:B--2---:R-:W-:-:S02]  /*11060*/  DMUL R22, R16, R114 ;  /* 0x0000007210167228 */ /* 0x004fc40000000000 */
[-C--:B-1----:R-:W-:Y:S02]  /*11070*/  DMUL R18, R18, R114.reuse ;  /* 0x0000007212127228 */ /* 0x082fe40000000000 */
[-C--:B------:R-:W-:Y:S02]  /*11080*/  DMUL R2, R2, R114.reuse ;  /* 0x0000007202027228 */ /* 0x080fe40000000000 */
        /* <DEDUP_REMOVED lines=9> */
[-C--:B------:R-:W-:Y:S02]  /*11120*/  DFMA R12, R80, R112.reuse, R22 ;  /* 0x00000070500c722b */ /* 0x080fe40000000016 */
[-C--:B------:R-:W-:Y:S02]  /*11130*/  DFMA R14, R78, R112.reuse, R14 ;  /* 0x000000704e0e722b */ /* 0x080fe4000000000e */
[-C--:B------:R-:W-:Y:S02]  /*11140*/  DFMA R16, R76, R112.reuse, R16 ;  /* 0x000000704c10722b */ /* 0x080fe40000000010 */
        /* <DEDUP_REMOVED lines=16> */
[----:B------:R-:W-:Y:S05]  /*11250*/  CALL.REL.NOINC `($__internal_0_$__cuda_sm20_div_u64) ;  /* 0x0000009400087944 */ /* 0x000fea0003c00000 */
        /* <DEDUP_REMOVED lines=12> */
.L_x_208:
        /* <DEDUP_REMOVED lines=23> */
.L_x_209:
[----:B------:R-:W-:Y:S05]  /*11490*/  BSYNC B0 ;  /* 0x0000000000007941 */ /* 0x000fea0003800000 */
.L_x_207:
        /* <DEDUP_REMOVED lines=19> */
[----:B-1----:R-:W-:Y:S05]  /*115d0*/  CALL.REL.NOINC `($__internal_1_$__cuda_sm20_rem_u64) ;  /* 0x00000094003c7944 */ /* 0x002fea0003c00000 */
[----:B------:R-:W-:Y:S05]  /*115e0*/  BRA `(.L_x_212) ;  /* 0x00000000004c7947 */ /* 0x000fea0003800000 */
.L_x_211:
        /* <DEDUP_REMOVED lines=19> */
.L_x_212:
[----:B------:R-:W-:Y:S05]  /*11720*/  BSYNC B0 ;  /* 0x0000000000007941 */ /* 0x000fea0003800000 */
.L_x_210:
        /* <DEDUP_REMOVED lines=26> */
[----:B-1----:R-:W-:Y:S05]  /*118d0*/  CALL.REL.NOINC `($__internal_0_$__cuda_sm20_div_u64) ;  /* 0x0000008c00687944 */ /* 0x002fea0003c00000 */
        /* <DEDUP_REMOVED lines=12> */
.L_x_214:
        /* <DEDUP_REMOVED lines=23> */
.L_x_215:
[----:B------:R-:W-:Y:S05]  /*11b10*/  BSYNC B0 ;  /* 0x0000000000007941 */ /* 0x000fea0003800000 */
.L_x_213:
        /* <DEDUP_REMOVED lines=21> */
.L_x_217:
        /* <DEDUP_REMOVED lines=19> */
.L_x_218:
[----:B------:R-:W-:Y:S05]  /*11da0*/  BSYNC B0 ;  /* 0x0000000000007941 */ /* 0x000fea0003800000 */
.L_x_216:
        /* <DEDUP_REMOVED lines=37> */
.L_x_220:
[----:B------:R-:W-:Y:S01]  /*12000*/  ULDC UR4, c[0x0][0x2f0] ;  /* 0x0000bc0000047ab9 */ /* 0x000fe20000000800 */
[----:B-1----:R-:W-:Y:S01]  /*12010*/  IMAD.MOV.U32 R10, RZ, RZ, RZ ;  /* 0x000000ffff0a7224 */ /* 0x002fe200078e00ff */
        /* <DEDUP_REMOVED lines=21> */
.L_x_221:
[----:B------:R-:W-:Y:S05]  /*12170*/  BSYNC B0 ;  /* 0x0000000000007941 */ /* 0x000fea0003800000 */
.L_x_219:
        /* <DEDUP_REMOVED lines=21> */
.L_x_223:
        /* <DEDUP_REMOVED lines=19> */
.L_x_224:
[----:B------:R-:W-:Y:S05]  /*12400*/  BSYNC B0 ;  /* 0x0000000000007941 */ /* 0x000fea0003800000 */
.L_x_222:
        /* <DEDUP_REMOVED lines=9> */
[----:B------:R-:W-:-:S03]  /*124a0*/  ULDC UR4, c[0x0][0x2f4] ;  /* 0x0000bd0000047ab9 */ /* 0x000fc60000000800 */
[----:B------:R-:W-:Y:S02]  /*124b0*/  IADD3.X R5, R3, UR5, RZ, P2, !PT ;  /* 0x0000000503057c10 */ /* 0x000fe400097fe4ff */
[----:B------:R-:W-:-:S05]  /*124c0*/  IADD3 R68, P2, -R68, R4, RZ ;  /* 0x0000000444447210 */ /* 0x000fca0007f5e1ff */
[----:B------:R-:W-:Y:S02]  /*124d0*/  @P3 IMAD.MOV.U32 R6, RZ, RZ, R2 ;  /* 0x000000ffff063224 */ /* 0x000fe400078e0002 */
[----:B------:R-:W-:Y:S02]  /*124e0*/  @P3 IMAD.MOV.U32 R7, RZ, RZ, R3 ;  /* 0x000000ffff073224 */ /* 0x000fe400078e0003 */
[----:B-1----:R-:W-:Y:S02]  /*124f0*/  IMAD.U32 R3, RZ, RZ, UR4 ;  /* 0x00000004ff037e24 */ /* 0x002fe4000f8e00ff */
        /* <DEDUP_REMOVED lines=24> */
.L_x_226:
        /* <DEDUP_REMOVED lines=11> */
[----:B------:R-:W-:Y:S01]  /*12730*/  IMAD.HI.U32 R0, R9, R68, RZ ;  /* 0x0000004409007227 */ /* 0x000fe200078e00ff */
[----:B------:R-:W-:-:S04]  /*12740*/  MOV R9, RZ ;  /* 0x000000ff00097202 */ /* 0x000fc80000000f00 */
        /* <DEDUP_REMOVED lines=10> */
.L_x_227:
[----:B------:R-:W-:Y:S05]  /*127f0*/  BSYNC B0 ;  /* 0x0000000000007941 */ /* 0x000fea0003800000 */
.L_x_225:
[----:B------:R-:W-:Y:S01]  /*12800*/  VIADD R96, R96, 0x1b ;  /* 0x0000001b60607836 */ /* 0x000fe20000000000 */
[--C-:B------:R-:W-:Y:S01]  /*12810*/  SHF.R.U64 R11, R6, 0x3, R9.reuse ;  /* 0x00000003060b7819 */ /* 0x100fe20000001209 */
[----:B------:R-:W-:Y:S01]  /*12820*/  ULDC UR4, c[0x0][0x210] ;  /* 0x0000840000047ab9 */ /* 0x000fe20000000800 */
[----:B------:R-:W-:Y:S01]  /*12830*/  SHF.R.U32.HI R9, RZ, 0x3, R9 ;  /* 0x00000003ff097819 */ /* 0x000fe20000011609 */
[----:B------:R-:W-:Y:S01]  /*12840*/  BSSY B0, `(.L_x_228) ;  /* 0x0000025000007945 */ /* 0x000fe20003800000 */
[----:B------:R-:W-:Y:S02]  /*12850*/  ISETP.GE.U32.AND P2, PT, R0, R11, PT ;  /* 0x0000000b0000720c */ /* 0x000fe40003f46070 */
[----:B------:R-:W-:Y:S02]  /*12860*/  SHF.R.S32.HI R2, RZ, 0x1f, R0 ;  /* 0x0000001fff027819 */ /* 0x000fe40000011400 */
[C---:B------:R-:W-:Y:S02]  /*12870*/  ISETP.LT.AND P1, PT, R96.reuse, UR4, !P1 ;  /* 0x0000000460007c0c */ /* 0x040fe4000cf21270 */
[----:B------:R-:W-:-:S02]  /*12880*/  ISETP.LT.AND P0, PT, R96, UR4, !P0 ;  /* 0x0000000460007c0c */ /* 0x000fc4000c701270 */
        /* <DEDUP_REMOVED lines=13> */
.L_x_229:
        /* <DEDUP_REMOVED lines=19> */
.L_x_230:
[----:B------:R-:W-:Y:S05]  /*12a90*/  BSYNC B0 ;  /* 0x0000000000007941 */ /* 0x000fea0003800000 */
.L_x_228:
[--C-:B------:R-:W-:Y:S02]  /*12aa0*/  SHF.R.U64 R7, R104, 0x3, R105.reuse ;  /* 0x0000000368077819 */ /* 0x100fe40000001269 */
[----:B------:R-:W-:Y:S02]  /*12ab0*/  SHF.R.U32.HI R3, RZ, 0x3, R105 ;  /* 0x00000003ff037819 */ /* 0x000fe40000011669 */
[----:B------:R-:W-:-:S04]  /*12ac0*/  ISETP.GE.U32.AND P1, PT, R0, R7, PT ;  /* 0x000000070000720c */ /* 0x000fc80003f26070 */
[----:B------:R-:W-:-:S13]  /*12ad0*/  ISETP.GE.U32.AND.EX P0, PT, R2, R3, P0, P1 ;  /* 0x000000030200720c */ /* 0x000fda0000706110 */
[----:B------:R-:W-:Y:S05]  /*12ae0*/  @!P0 BRA `(.L_x_231) ;  /* 0x0000007800988947 */ /* 0x000fea0003800000 */
[----:B------:R2:W-:Y:S01]  /*12af0*/  STG.E.64 desc[UR18][R4.64+0x100], R112 ;  /* 0x0001007004007986 */ /* 0x0005e2000c101b12 */
[----:B------:R-:W-:Y:S05]  /*12b00*/  BRA `(.L_x_231) ;  /* 0x0000007800907947 */ /* 0x000fea0003800000 */
.L_x_206:
[----:B------:R-:W-:Y:S01]  /*12b10*/  ULDC UR4, c[0x0][0x214] ;  /* 0x0000850000047ab9 */ /* 0x000fe20000000800 */
[----:B------:R-:W-:Y:S01]  /*12b20*/  VIADD R0, R96, 0x19 ;  /* 0x0000001960007836 */ /* 0x000fe20000000000 */
[C---:B------:R-:W-:Y:S01]  /*12b30*/  ISETP.GE.AND P1, PT, R94.reuse, UR4, PT ;  /* 0x000000045e007c0c */ /* 0x040fe2000bf26270 */
[----:B------:R-:W-:-:S03]  /*12b40*/  VIADD R94, R94, 0x20 ;  /* 0x000000205e5e7836 */ /* 0x000fc60000000000 */
[----:B------:R-:W-:Y:S02]  /*12b50*/  ISETP.LT.AND P4, PT, R4, UR6, !P1 ;  /* 0x0000000604007c0c */ /* 0x000fe4000cf81270 */
[----:B------:R-:W-:Y:S01]  /*12b60*/  ISETP.GE.AND P2, PT, R94, UR4, PT ;  /* 0x000000045e007c0c */ /* 0x000fe2000bf46270 */
[----:B------:R-:W-:Y:S01]  /*12b70*/  ULDC.64 UR4, c[0x0][0x2f8] ;  /* 0x0000be0000047ab9 */ /* 0x000fe20000000a00 */
[----:B------:R-:W-:Y:S01]  /*12b80*/  ISETP.LT.AND P3, PT, R0, UR6, !P1 ;  /* 0x0000000600007c0c */ /* 0x000fe2000cf61270 */
[----:B------:R-:W-:Y:S01]  /*12b90*/  UIADD3 UR8, UP0, UR4, 0x100, URZ ;  /* 0x0000010004087890 */ /* 0x000fe2000ff1e03f */
[----:B------:R-:W-:-:S03]  /*12ba0*/  ISETP.LT.AND P5, PT, R4, UR6, !P2 ;  /* 0x0000000604007c0c */ /* 0x000fc6000d7a1270 */
[----:B------:R-:W-:-:S04]  /*12bb0*/  UIADD3.X UR7, URZ, UR5, URZ, UP0, !UPT ;  /* 0x000000053f077290 */ /* 0x000fc800087fe43f */
[----:B------:R1:W-:Y:S01]  /*12bc0*/  @P4 STG.E.64 desc[UR18][R6.64], R18 ;  /* 0x0000001206004986 */ /* 0x0003e2000c101b12 */
[----:B------:R-:W-:-:S04]  /*12bd0*/  IADD3 R4, P4, R6, UR4, RZ ;  /* 0x0000000406047c10 */ /* 0x000fc8000ff9e0ff */
[C---:B------:R-:W-:Y:S01]  /*12be0*/  IADD3.X R5, R7.reuse, UR5, RZ, P4, !PT ;  /* 0x0000000507057c10 */ /* 0x040fe2000a7fe4ff */
[----:B------:R2:W-:Y:S01]  /*12bf0*/  @P5 STG.E.64 desc[UR18][R6.64+0x100], R2 ;  /* 0x0001000206005986 */ /* 0x0005e2000c101b12 */
[----:B------:R-:W-:Y:S01]  /*12c00*/  ISETP.LT.AND P4, PT, R0, UR6, !P2 ;  /* 0x0000000600007c0c */ /* 0x000fe2000d781270 */
[----:B------:R-:W-:Y:S02]  /*12c10*/  VIADD R0, R96, 0x1a ;  /* 0x0000001a60007836 */ /* 0x000fe40000000000 */
[----:B------:R3:W-:Y:S01]  /*12c20*/  @P3 STG.E.64 desc[UR18][R4.64], R8 ;  /* 0x0000000804003986 */ /* 0x0007e2000c101b12 */
[----:B------:R-:W-:Y:S01]  /*12c30*/  IADD3 R20, P3, R6, UR8, RZ ;  /* 0x0000000806147c10 */ /* 0x000fe2000ff7e0ff */
[----:B------:R-:W-:Y:S01]  /*12c40*/  VIADD R96, R96, 0x1b ;  /* 0x0000001b60607836 */ /* 0x000fe20000000000 */
[----:B------:R-:W-:Y:S02]  /*12c50*/  ISETP.LT.AND P2, PT, R0, UR6, !P2 ;  /* 0x0000000600007c0c */ /* 0x000fe4000d741270 */
[----:B------:R-:W-:-:S02]  /*12c60*/  IADD3.X R21, R7, UR7, RZ, P3, !PT ;  /* 0x0000000707157c10 */ /* 0x000fc40009ffe4ff */
[----:B------:R-:W-:Y:S02]  /*12c70*/  ISETP.LT.AND P3, PT, R0, UR6, !P1 ;  /* 0x0000000600007c0c */ /* 0x000fe4000cf61270 */
[----:B------:R-:W-:Y:S01]  /*12c80*/  ISETP.LT.AND P1, PT, R96, UR6, !P1 ;  /* 0x0000000660007c0c */ /* 0x000fe2000cf21270 */
[----:B------:R3:W-:Y:S01]  /*12c90*/  @P4 STG.E.64 desc[UR18][R20.64], R10 ;  /* 0x0000000a14004986 */ /* 0x0007e2000c101b12 */
[----:B-1----:R-:W-:-:S04]  /*12ca0*/  IADD3 R18, P5, R4, UR4, RZ ;  /* 0x0000000404127c10 */ /* 0x002fc8000ffbe0ff */
[----:B------:R-:W-:Y:S02]  /*12cb0*/  IADD3.X R19, R5, UR5, RZ, P5, !PT ;  /* 0x0000000505137c10 */ /* 0x000fe4000affe4ff */
[----:B--2---:R-:W-:-:S03]  /*12cc0*/  IADD3 R2, P5, R4, UR8, RZ ;  /* 0x0000000804027c10 */ /* 0x004fc6000ffbe0ff */
[----:B------:R1:W-:Y:S01]  /*12cd0*/  @P3 STG.E.64 desc[UR18][R18.64], R12 ;  /* 0x0000000c12003986 */ /* 0x0003e2000c101b12 */
[----:B------:R-:W-:Y:S02]  /*12ce0*/  IADD3.X R3, R5, UR7, RZ, P5, !PT ;  /* 0x0000000705037c10 */ /* 0x000fe4000affe4ff */
[----:B---3--:R-:W-:-:S03]  /*12cf0*/  IADD3 R4, P5, R18, UR4, RZ ;  /* 0x0000000412047c10 */ /* 0x008fc6000ffbe0ff */
[----:B------:R1:W-:Y:S01]  /*12d00*/  @P2 STG.E.64 desc[UR18][R2.64], R14 ;  /* 0x0000000e02002986 */ /* 0x0003e2000c101b12 */
[----:B------:R-:W-:-:S05]  /*12d10*/  IADD3.X R5, R19, UR5, RZ, P5, !PT ;  /* 0x0000000513057c10 */ /* 0x000fca000affe4ff */
[----:B------:R1:W-:Y:S01]  /*12d20*/  @P1 STG.E.64 desc[UR18][R4.64], R16 ;  /* 0x0000001004001986 */ /* 0x0003e2000c101b12 */
[----:B------:R-:W-:-:S04]  /*12d30*/  IADD3 R6, P1, R18, UR8, RZ ;  /* 0x0000000812067c10 */ /* 0x000fc8000ff3e0ff */
[----:B------:R-:W-:Y:S01]  /*12d40*/  IADD3.X R7, R19, UR7, RZ, P1, !PT ;  /* 0x0000000713077c10 */ /* 0x000fe20008ffe4ff */
[----:B------:R-:W-:Y:S08]  /*12d50*/  @!P0 BRA `(.L_x_231) ;  /* 0x0000007400fc8947 */ /* 0x000ff00003800000 */
[----:B------:R2:W-:Y:S01]  /*12d60*/  STG.E.64 desc[UR18][R6.64], R112 ;  /* 0x0000007006007986 */ /* 0x0005e2000c101b12 */
[----:B------:R-:W-:Y:S05]  /*12d70*/  BRA `(.L_x_231) ;  /* 0x0000007400f47947 */ /* 0x000fea0003800000 */
.L_x_16:
[----:B------:R-:W-:Y:S01]  /*12d80*/  BAR.SYNC.DEFER_BLOCKING 0x0 ;  /* 0x0000000000007b1d */ /* 0x000fe20000010000 */
[----:B------:R-:W-:-:S05]  /*12d90*/  ISETP.LE.AND P2, PT, R130, UR16, PT ;  /* 0x0000001082007c0c */ /* 0x000fca000bf43270 */
        /* <DEDUP_REMOVED lines=8> */
[----:B-1----:R-:W1:Y:S04]  /*12e20*/  LDS.64 R70, [R93+UR8] ;  /* 0x000000085d467984 */ /* 0x002e680008000a00 */
[----:B------:R-:W4:Y:S04]  /*12e30*/  LDS.64 R82, [R93+UR8+0x100] ;  /* 0x000100085d527984 */ /* 0x000f280008000a00 */
[----:B------:R-:W2:Y:S04]  /*12e40*/  LDS.64 R80, [R93+UR8+0x220] ;  /* 0x000220085d507984 */ /* 0x000ea80008000a00 */
[----:B------:R-:W2:Y:S04]  /*12e50*/  LDS.64 R78, [R93+UR8+0x320] ;  /* 0x000320085d4e7984 */ /* 0x000ea80008000a00 */
[----:B------:R-:W2:Y:S04]  /*12e60*/  LDS.64 R76, [R93+UR8+0x440] ;  /* 0x000440085d4c7984 */ /* 0x000ea80008000a00 */
[----:B------:R-:W2:Y:S04]  /*12e70*/  LDS.64 R2, [R93+UR8+0x540] ;  /* 0x000540085d027984 */ /* 0x000ea80008000a00 */
[----:B------:R-:W2:Y:S04]  /*12e80*/  LDS.64 R74, [R93+UR8+0x660] ;  /* 0x000660085d4a7984 */ /* 0x000ea80008000a00 */
[----:B---3--:R-:W3:Y:S01]  /*12e90*/  LDS.64 R72, [R93+UR8+0x760] ;  /* 0x000760085d487984 */ /* 0x008ee20008000a00 */
[----:B-1----:R-:W-:-:S02]  /*12ea0*/  DMUL R70, R70, R114 ;  /* 0x0000007246467228 */ /* 0x002fc40000000000 */
[-C--:B----4-:R-:W-:Y:S02]  /*12eb0*/  DMUL R10, R82, R114.reuse ;  /* 0x00000072520a7228 */ /* 0x090fe40000000000 */
[-C--:B--2---:R-:W-:Y:S02]  /*12ec0*/  DMUL R8, R80, R114.reuse ;  /* 0x0000007250087228 */ /* 0x084fe40000000000 */
[-C--:B------:R-:W-:Y:S02]  /*12ed0*/  DMUL R6, R78, R114.reuse ;  /* 0x000000724e067228 */ /* 0x080fe40000000000 */
[-C--:B------:R-:W-:Y:S02]  /*12ee0*/  DMUL R4, R76, R114.reuse ;  /* 0x000000724c047228 */ /* 0x080fe40000000000 */
[-C--:B------:R-:W-:Y:S02]  /*12ef0*/  DMUL R2, R2, R114.reuse ;  /* 0x0000007202027228 */ /* 0x080fe40000000000 */
[----:B------:R-:W-:-:S02]  /*12f00*/  DMUL R14, R74, R114 ;  /* 0x000000724a0e7228 */ /* 0x000fc40000000000 */
[----:B---3--:R-:W-:Y:S01]  /*12f10*/  DMUL R12, R72, R114 ;  /* 0x00000072480c7228 */ /* 0x008fe20000000000 */
        /* <DEDUP_REMOVED lines=20> */
[----:B------:R-:W-:-:S03]  /*13060*/  MOV R19, UR5 ;  /* 0x0000000500137c02 */ /* 0x000fc60008000f00 */
[-C--:B------:R-:W-:Y:S02]  /*13070*/  IMAD R16, R16, R17.reuse, RZ ;  /* 0x0000001110107224 */ /* 0x080fe400078e02ff */
[----:B------:R-:W-:-:S04]  /*13080*/  IMAD.WIDE.U32 R72, R0, R17, R72 ;  /* 0x0000001100487225 */ /* 0x000fc800078e0048 */
[----:B------:R-:W-:Y:S01]  /*13090*/  IMAD R0, R0, R19, R16 ;  /* 0x0000001300007224 */ /* 0x000fe200078e0210 */
[----:B------:R-:W-:Y:S01]  /*130a0*/  MOV R18, R72 ;  /* 0x0000004800127202 */ /* 0x000fe20000000f00 */
[----:B------:R-:W-:-:S03]  /*130b0*/  IMAD.MOV.U32 R16, RZ, RZ, R99 ;  /* 0x000000ffff107224 */ /* 0x000fc600078e0063 */
[----:B------:R-:W-:Y:S01]  /*130c0*/  IADD3 R73, R73, R0, RZ ;  /* 0x0000000049497210 */ /* 0x000fe20007ffe0ff */
[----:B------:R-:W-:Y:S05]  /*130d0*/  BRA `(.L_x_236) ;  /* 0x00000000005c7947 */ /* 0x000fea0003800000 */
.L_x_235:
        /* <DEDUP_REMOVED lines=23> */
.L_x_236:
[----:B------:R-:W-:Y:S05]  /*13250*/  BSYNC B0 ;  /* 0x0000000000007941 */ /* 0x000fea0003800000 */
.L_x_234:
        /* <DEDUP_REMOVED lines=12> */
[----:B------:R-:W-:Y:S02]  /*13320*/  @P3 IMAD.MOV.U32 R72, RZ, RZ, R116 ;  /* 0x000000ffff483224 */ /* 0x000fe400078e0074 */
[----:B------:R-:W-:Y:S01]  /*13330*/  @P3 IMAD.MOV.U32 R73, RZ, RZ, R117 ;  /* 0x000000ffff493224 */ /* 0x000fe200078e0075 */
[----:B------:R-:W-:-:S04]  /*13340*/  ISETP.NE.U32.AND P0, PT, R19, RZ, PT ;  /* 0x000000ff1300720c */ /* 0x000fc80003f05070 */
[----:B------:R1:W-:Y:S09]  /*13350*/  @P3 STG.E.64 desc[UR18][R72.64], R70 ;  /* 0x0000004648003986 */ /* 0x0003f2000c101b12 */
[----:B------:R-:W-:Y:S05]  /*13360*/  @!P0 BRA `(.L_x_238) ;  /* 0x0000000000188947 */ /* 0x000fea0003800000 */
[----:B------:R-:W-:Y:S01]  /*13370*/  ULDC.64 UR4, c[0x0][0x2f0] ;  /* 0x0000bc0000047ab9 */ /* 0x000fe20000000a00 */
[----:B------:R-:W-:Y:S01]  /*13380*/  MOV R100, 0x133c0 ;  /* 0x000133c000647802 */ /* 0x000fe20000000f00 */
[----:B------:R-:W-:Y:S01]  /*13390*/  IMAD.U32 R102, RZ, RZ, UR4 ;  /* 0x00000004ff667e24 */ /* 0x000fe2000f8e00ff */
[----:B------:R-:W-:Y:S02]  /*133a0*/  MOV R99, UR5 ;  /* 0x0000000500637c02 */ /* 0x000fe40008000f00 */
[----:B-1---5:R-:W-:Y:S05]  /*133b0*/  CALL.REL.NOINC `($__internal_1_$__cuda_sm20_rem_u64) ;  /* 0x0000007400c47944 */ /* 0x022fea0003c00000 */
[----:B------:R-:W-:Y:S05]  /*133c0*/  BRA `(.L_x_239) ;  /* 0x00000000004c7947 */ /* 0x000fea0003800000 */
.L_x_238:
        /* <DEDUP_REMOVED lines=19> */
.L_x_239:
[----:B------:R-:W-:Y:S05]  /*13500*/  BSYNC B0 ;  /* 0x0000000000007941 */ /* 0x000fea0003800000 */
.L_x_237:
[----:B------:R-:W-:Y:S01]  /*13510*/  VIADD R17, R94, 0x20 ;  /* 0x000000205e117836 */ /* 0x000fe20000000000 */
[----:B------:R-:W-:Y:S01]  /*13520*/  ULDC.64 UR4, c[0x0][0x210] ;  /* 0x0000840000047ab9 */ /* 0x000fe20000000a00 */
[--C-:B------:R-:W-:Y:S01]  /*13530*/  SHF.R.U64 R19, R104, 0x3, R105.reuse ;  /* 0x0000000368137819 */ /* 0x100fe20000001269 */
[----:B------:R-:W-:Y:S02]  /*13540*/  BSSY B0, `(.L_x_240) ;  /* 0x000003d000007945 */ /* 0x000fe40003800000 */
[----:B------:R-:W-:Y:S02]  /*13550*/  ISETP.GE.AND P0, PT, R17, UR5, PT ;  /* 0x0000000511007c0c */ /* 0x000fe4000bf06270 */
[----:B------:R-:W-:Y:S02]  /*13560*/  SHF.R.U32.HI R17, RZ, 0x3, R105 ;  /* 0x00000003ff117819 */ /* 0x000fe40000011669 */
        /* <DEDUP_REMOVED lines=35> */
.L_x_241:
        /* <DEDUP_REMOVED lines=23> */
.L_x_242:
[----:B------:R-:W-:Y:S05]  /*13910*/  BSYNC B0 ;  /* 0x0000000000007941 */ /* 0x000fea0003800000 */
.L_x_240:
        /* <DEDUP_REMOVED lines=21> */
.L_x_244:
        /* <DEDUP_REMOVED lines=19> */
.L_x_245:
[----:B------:R-:W-:Y:S05]  /*13ba0*/  BSYNC B0 ;  /* 0x0000000000007941 */ /* 0x000fea0003800000 */
.L_x_243:
        /* <DEDUP_REMOVED lines=37> */
.L_x_247:
        /* <DEDUP_REMOVED lines=23> */
.L_x_248:
[----:B------:R-:W-:Y:S05]  /*13f70*/  BSYNC B0 ;  /* 0x0000000000007941 */ /* 0x000fea0003800000 */
.L_x_246:
        /* <DEDUP_REMOVED lines=21> */
.L_x_250:
        /* <DEDUP_REMOVED lines=19> */
.L_x_251:
[----:B------:R-:W-:Y:S05]  /*14200*/  BSYNC B0 ;  /* 0x0000000000007941 */ /* 0x000fea0003800000 */
.L_x_249:
        /* <DEDUP_REMOVED lines=37> */
.L_x_253:
        /* <DEDUP_REMOVED lines=23> */
.L_x_254:
[----:B------:R-:W-:Y:S05]  /*145d0*/  BSYNC B0 ;  /* 0x0000000000007941 */ /* 0x000fea0003800000 */
.L_x_252:
        /* <DEDUP_REMOVED lines=21> */
.L_x_256:
        /* <DEDUP_REMOVED lines=19> */
.L_x_257:
[----:B------:R-:W-:Y:S05]  /*14860*/  BSYNC B0 ;  /* 0x0000000000007941 */ /* 0x000fea0003800000 */
.L_x_255:
        /* <DEDUP_REMOVED lines=9> */
.L_x_233:
[----:B------:R-:W-:Y:S01]  /*14900*/  ULDC.64 UR6, c[0x0][0x210] ;  /* 0x0000840000067ab9 */ /* 0x000fe20000000a00 */
[C---:B------:R-:W-:Y:S01]  /*14910*/  VIADD R0, R94.reuse, 0x20 ;  /* 0x000000205e007836 */ /* 0x040fe20000000000 */
[----:B------:R-:W-:Y:S01]  /*14920*/  ISETP.GE.AND P1, PT, R94, UR7, PT ;  /* 0x000000075e007c0c */ /* 0x000fe2000bf26270 */
[----:B------:R-:W-:Y:S02]  /*14930*/  ULDC.64 UR4, c[0x0][0x2f8] ;  /* 0x0000be0000047ab9 */ /* 0x000fe40000000a00 */
[----:B------:R-:W-:Y:S01]  /*14940*/  UIADD3 UR9, UP0, UR4, 0x100, URZ ;  /* 0x0000010004097890 */ /* 0x000fe2000ff1e03f */
[----:B------:R-:W-:Y:S02]  /*14950*/  ISETP.LT.AND P4, PT, R96, UR6, !P1 ;  /* 0x0000000660007c0c */ /* 0x000fe4000cf81270 */
[----:B------:R-:W-:Y:S01]  /*14960*/  ISETP.GE.AND P0, PT, R0, UR7, PT ;  /* 0x0000000700007c0c */ /* 0x000fe2000bf06270 */
[----:B------:R-:W-:Y:S01]  /*14970*/  VIADD R0, R96, 0x1 ;  /* 0x0000000160007836 */ /* 0x000fe20000000000 */
[----:B------:R-:W-:-:S02]  /*14980*/  UIADD3.X UR7, URZ, UR5, URZ, UP0, !UPT ;  /* 0x000000053f077290 */ /* 0x000fc400087fe43f */
[----:B------:R-:W-:Y:S02]  /*14990*/  ISETP.LT.AND P3, PT, R96, UR6, !P0 ;  /* 0x0000000660007c0c */ /* 0x000fe4000c761270 */
[----:B------:R-:W-:-:S05]  /*149a0*/  ISETP.LT.AND P5, PT, R0, UR6, !P1 ;  /* 0x0000000600007c0c */ /* 0x000fca000cfa1270 */
[----:B------:R-:W-:Y:S02]  /*149b0*/  @P4 IMAD.MOV.U32 R18, RZ, RZ, R116 ;  /* 0x000000ffff124224 */ /* 0x000fe400078e0074 */
[----:B------:R-:W-:-:S05]  /*149c0*/  @P4 IMAD.MOV.U32 R19, RZ, RZ, R117 ;  /* 0x000000ffff134224 */ /* 0x000fca00078e0075 */
[----:B------:R1:W-:Y:S01]  /*149d0*/  @P4 STG.E.64 desc[UR18][R18.64], R70 ;  /* 0x0000004612004986 */ /* 0x0003e2000c101b12 */
[----:B------:R-:W-:Y:S01]  /*149e0*/  ISETP.LT.AND P4, PT, R0, UR6, !P0 ;  /* 0x0000000600007c0c */ /* 0x000fe2000c781270 */
[----:B------:R-:W-:Y:S02]  /*149f0*/  VIADD R0, R96, 0x2 ;  /* 0x0000000260007836 */ /* 0x000fe40000000000 */
[----:B-1----:R-:W-:Y:S02]  /*14a00*/  @P3 IMAD.MOV.U32 R70, RZ, RZ, R116 ;  /* 0x000000ffff463224 */ /* 0x002fe400078e0074 */
[----:B------:R-:W-:-:S05]  /*14a10*/  @P3 IMAD.MOV.U32 R71, RZ, RZ, R117 ;  /* 0x000000ffff473224 */ /* 0x000fca00078e0075 */
[----:B------:R1:W-:Y:S01]  /*14a20*/  @P3 STG.E.64 desc[UR18][R70.64+0x100], R10 ;  /* 0x0001000a46003986 */ /* 0x0003e2000c101b12 */
[----:B------:R-:W-:-:S04]  /*14a30*/  IADD3 R16, P3, R116, UR4, RZ ;  /* 0x0000000474107c10 */ /* 0x000fc8000ff7e0ff */
[----:B------:R-:W-:Y:S02]  /*14a40*/  IADD3.X R17, R117, UR5, RZ, P3, !PT ;  /* 0x0000000575117c10 */ /* 0x000fe40009ffe4ff */
[----:B------:R-:W-:-:S03]  /*14a50*/  IADD3 R72, P3, R116, UR9, RZ ;  /* 0x0000000974487c10 */ /* 0x000fc6000ff7e0ff */
[----:B------:R2:W-:Y:S01]  /*14a60*/  @P5 STG.E.64 desc[UR18][R16.64], R8 ;  /* 0x0000000810005986 */ /* 0x0005e2000c101b12 */
[----:B------:R-:W-:Y:S02]  /*14a70*/  IADD3.X R73, R117, UR7, RZ, P3, !PT ;  /* 0x0000000775497c10 */ /* 0x000fe40009ffe4ff */
[----:B------:R-:W-:-:S03]  /*14a80*/  IADD3 R18, P3, R16, UR4, RZ ;  /* 0x0000000410127c10 */ /* 0x000fc6000ff7e0ff */
[----:B------:R3:W-:Y:S01]  /*14a90*/  @P4 STG.E.64 desc[UR18][R72.64], R6 ;  /* 0x0000000648004986 */ /* 0x0007e2000c101b12 */
[C---:B------:R-:W-:Y:S02]  /*14aa0*/  ISETP.LT.AND P4, PT, R0.reuse, UR6, !P1 ;  /* 0x0000000600007c0c */ /* 0x040fe4000cf81270 */
[----:B------:R-:W-:Y:S02]  /*14ab0*/  IADD3.X R19, R17, UR5, RZ, P3, !PT ;  /* 0x0000000511137c10 */ /* 0x000fe40009ffe4ff */
[----:B------:R-:W-:Y:S01]  /*14ac0*/  ISETP.LT.AND P3, PT, R0, UR6, !P0 ;  /* 0x0000000600007c0c */ /* 0x000fe2000c761270 */
[----:B-1----:R-:W-:Y:S01]  /*14ad0*/  VIADD R10, R96, 0x3 ;  /* 0x00000003600a7836 */ /* 0x002fe20000000000 */
[----:B------:R-:W-:-:S07]  /*14ae0*/  IADD3 R70, P5, R16, UR9, RZ ;  /* 0x0000000910467c10 */ /* 0x000fce000ffbe0ff */
[----:B------:R1:W-:Y:S01]  /*14af0*/  @P4 STG.E.64 desc[UR18][R18.64], R4 ;  /* 0x0000000412004986 */ /* 0x0003e2000c101b12 */
[----:B------:R-:W-:Y:S02]  /*14b00*/  IADD3.X R71, R17, UR7, RZ, P5, !PT ;  /* 0x0000000711477c10 */ /* 0x000fe4000affe4ff */
[C---:B------:R-:W-:Y:S02]  /*14b10*/  ISETP.LT.AND P1, PT, R10.reuse, UR6, !P1 ;  /* 0x000000060a007c0c */ /* 0x040fe4000cf21270 */
[----:B------:R-:W-:Y:S01]  /*14b20*/  ISETP.LT.AND P0, PT, R10, UR6, !P0 ;  /* 0x000000060a007c0c */ /* 0x000fe2000c701270 */
[----:B------:R1:W-:Y:S01]  /*14b30*/  @P3 STG.E.64 desc[UR18][R70.64], R2 ;  /* 0x0000000246003986 */ /* 0x0003e2000c101b12 */
[----:B--2---:R-:W-:-:S04]  /*14b40*/  IADD3 R8, P5, R18, UR4, RZ ;  /* 0x0000000412087c10 */ /* 0x004fc8000ffbe0ff */
[----:B------:R-:W-:Y:S02]  /*14b50*/  IADD3.X R9, R19, UR5, RZ, P5, !PT ;  /* 0x0000000513097c10 */ /* 0x000fe4000affe4ff */
[----:B---3--:R-:W-:-:S03]  /*14b60*/  IADD3 R6, P5, R18, UR9, RZ ;  /* 0x0000000912067c10 */ /* 0x008fc6000ffbe0ff */
[----:B------:R1:W-:Y:S01]  /*14b70*/  @P1 STG.E.64 desc[UR18][R8.64], R14 ;  /* 0x0000000e08001986 */ /* 0x0003e2000c101b12 */
[----:B------:R-:W-:-:S05]  /*14b80*/  IADD3.X R7, R19, UR7, RZ, P5, !PT ;  /* 0x0000000713077c10 */ /* 0x000fca000affe4ff */
[----:B------:R1:W-:Y:S04]  /*14b90*/  @P0 STG.E.64 desc[UR18][R6.64], R12 ;  /* 0x0000000c06000986 */ /* 0x0003e8000c101b12 */
.L_x_258:
[----:B------:R-:W-:Y:S05]  /*14ba0*/  BSYNC B1 ;  /* 0x0000000000017941 */ /* 0x000fea0003800000 */
.L_x_232:
[----:B------:R-:W-:Y:S01]  /*14bb0*/  BAR.SYNC.DEFER_BLOCKING 0x0 ;  /* 0x0000000000007b1d */ /* 0x000fe20000010000 */
[----:B------:R-:W-:-:S05]  /*14bc0*/  VIADD R0, R96, 0x8 ;  /* 0x0000000860007836 */ /* 0x000fca0000000000 */
[----:B------:R-:W-:Y:S01]  /*14bd0*/  ULDC.64 UR4, c[0x0][0x310] ;  /* 0x0000c40000047ab9 */ /* 0x000fe20000000a00 */
[----:B------:R-:W-:Y:S01]  /*14be0*/  BSSY B1, `(.L_x_259) ;  /* 0x00001d9000017945 */ /* 0x000fe20003800000 */
[----:B------:R-:W-:-:S04]  /*14bf0*/  DEPBAR.LE SB5, 0x8 ;  /* 0x0000d2000000791a */ /* 0x000fc80000000000 */
[----:B------:R-:W-:Y:S04]  /*14c00*/  STS.128 [R95], R32 ;  /* 0x000000205f007388 */ /* 0x000fe80000000c00 */
[----:B------:R-:W-:Y:S04]  /*14c10*/  STS.128 [R95+0x40], R28 ;  /* 0x0000401c5f007388 */ /* 0x000fe80000000c00 */
[----:B------:R-:W-:Y:S04]  /*14c20*/  STS.128 [R95+0x80], R24 ;  /* 0x000080185f007388 */ /* 0x000fe80000000c00 */
[----:B------:R-:W-:Y:S01]  /*14c30*/  STS.128 [R95+0xc0], R20 ;  /* 0x0000c0145f007388 */ /* 0x000fe20000000c00 */
[----:B------:R-:W-:Y:S06]  /*14c40*/  BAR.SYNC.DEFER_BLOCKING 0x0 ;  /* 0x0000000000007b1d */ /* 0x000fec0000010000 */
[----:B------:R-:W3:Y:S04]  /*14c50*/  LDS.64 R16, [R93+UR8] ;  /* 0x000000085d107984 */ /* 0x000ee80008000a00 */
[----:B-1----:R-:W1:Y:S04]  /*14c60*/  LDS.64 R14, [R93+UR8+0x100] ;  /* 0x000100085d0e7984 */ /* 0x002e680008000a00 */
[----:B--2---:R-:W2:Y:S04]  /*14c70*/  LDS.64 R12, [R93+UR8+0x220] ;  /* 0x000220085d0c7984 */ /* 0x004ea80008000a00 */
[----:B------:R-:W4:Y:S04]  /*14c80*/  LDS.64 R10, [R93+UR8+0x320] ;  /* 0x000320085d0a7984 */ /* 0x000f280008000a00 */
[----:B------:R-:W4:Y:S04]  /*14c90*/  LDS.64 R8, [R93+UR8+0x440] ;  /* 0x000440085d087984 */ /* 0x000f280008000a00 */
[----:B------:R-:W4:Y:S04]  /*14ca0*/  LDS.64 R6, [R93+UR8+0x540] ;  /* 0x000540085d067984 */ /* 0x000f280008000a00 */
[----:B------:R-:W4:Y:S04]  /*14cb0*/  LDS.64 R4, [R93+UR8+0x660] ;  /* 0x000660085d047984 */ /* 0x000f280008000a00 */
[----:B------:R-:W4:Y:S01]  /*14cc0*/  LDS.64 R2, [R93+UR8+0x760] ;  /* 0x000760085d027984 */ /* 0x000f220008000a00 */
[-C--:B---3--:R-:W-:Y:S01]  /*14cd0*/  DMUL R24, R16, R114.reuse ;  /* 0x0000007210187228 */ /* 0x088fe20000000000 */
[----:B------:R-:W-:Y:S01]  /*14ce0*/  IADD3 R16, P0, R116, UR4, RZ ;  /* 0x0000000474107c10 */ /* 0x000fe2000ff1e0ff */
[----:B-1----:R-:W-:-:S03]  /*14cf0*/  DMUL R14, R14, R114 ;  /* 0x000000720e0e7228 */ /* 0x002fc60000000000 */
[----:B------:R-:W-:Y:S01]  /*14d00*/  IADD3.X R17, R117, UR5, RZ, P0, !PT ;  /* 0x0000000575117c10 */ /* 0x000fe200087fe4ff */
[-C--:B--2---:R-:W-:Y:S02]  /*14d10*/  DMUL R12, R12, R114.reuse ;  /* 0x000000720c0c7228 */ /* 0x084fe40000000000 */
[-C--:B----4-:R-:W-:Y:S02]  /*14d20*/  DMUL R10, R10, R114.reuse ;  /* 0x000000720a0a7228 */ /* 0x090fe40000000000 */
[-C--:B------:R-:W-:Y:S02]  /*14d30*/  DMUL R8, R8, R114.reuse ;  /* 0x0000007208087228 */ /* 0x080fe40000000000 */
[-C--:B------:R-:W-:Y:S02]  /*14d40*/  DMUL R6, R6, R114.reuse ;  /* 0x0000007206067228 */ /* 0x080fe40000000000 */
[-C--:B------:R-:W-:Y:S02]  /*14d50*/  DMUL R4, R4, R114.reuse ;  /* 0x0000007204047228 */ /* 0x080fe40000000000 */
[----:B------:R-:W-:Y:S01]  /*14d60*/  DMUL R2, R2, R114 ;  /* 0x0000007202027228 */ /* 0x000fe20000000000 */
        /* <DEDUP_REMOVED lines=28> */
.L_x_262:
        /* <DEDUP_REMOVED lines=23> */
.L_x_263:
[----:B------:R-:W-:Y:S05]  /*150a0*/  BSYNC B0 ;  /* 0x0000000000007941 */ /* 0x000fea0003800000 */
.L_x_261:
        /* <DEDUP_REMOVED lines=21> */
.L_x_265:
[----:B------:R-:W2:Y:S01]  /*15200*/  I2F.U32.RP R22, R23 ;  /* 0x0000001700167306 */ /* 0x000ea20000209000 */
[----:B-1----:R-:W-:Y:S02]  /*15210*/  MOV R24, RZ ;  /* 0x000000ff00187202 */ /* 0x002fe40000000f00 */
[----:B------:R-:W-:-:S05]  /*15220*/  MOV R105, RZ ;  /* 0x000000ff00697202 */ /* 0x000fca0000000f00 */
[----:B--2---:R-:W1:Y:S02]  /*15230*/  MUFU.RCP R21, R22 ;  /* 0x0000001600157308 */ /* 0x004e640000001000 */
        /* <DEDUP_REMOVED lines=15> */
.L_x_266:
[----:B------:R-:W-:Y:S05]  /*15330*/  BSYNC B0 ;  /* 0x0000000000007941 */ /* 0x000fea0003800000 */
.L_x_264:
        /* <DEDUP_REMOVED lines=39> */
.L_x_268:
        /* <DEDUP_REMOVED lines=23> */
.L_x_269:
[----:B------:R-:W-:Y:S05]  /*15720*/  BSYNC B0 ;  /* 0x0000000000007941 */ /* 0x000fea0003800000 */
.L_x_267:
        /* <DEDUP_REMOVED lines=21> */
.L_x_271:
        /* <DEDUP_REMOVED lines=19> */
.L_x_272:
[----:B------:R-:W-:Y:S05]  /*159b0*/  BSYNC B0 ;  /* 0x0000000000007941 */ /* 0x000fea0003800000 */
.L_x_270:
        /* <DEDUP_REMOVED lines=37> */
.L_x_274:
        /* <DEDUP_REMOVED lines=23> */
.L_x_275:
[----:B------:R-:W-:Y:S05]  /*15d80*/  BSYNC B0 ;  /* 0x0000000000007941 */ /* 0x000fea0003800000 */
.L_x_273:
        /* <DEDUP_REMOVED lines=21> */
.L_x_277:
        /* <DEDUP_REMOVED lines=19> */
.L_x_278:
[----:B------:R-:W-:Y:S05]  /*16010*/  BSYNC B0 ;  /* 0x0000000000007941 */ /* 0x000fea0003800000 */
.L_x_276:
        /* <DEDUP_REMOVED lines=37> */
.L_x_280:
        /* <DEDUP_REMOVED lines=23> */
.L_x_281:
[----:B------:R-:W-:Y:S05]  /*163e0*/  BSYNC B0 ;  /* 0x0000000000007941 */ /* 0x000fea0003800000 */
.L_x_279:
        /* <DEDUP_REMOVED lines=21> */
.L_x_283:
        /* <DEDUP_REMOVED lines=19> */
.L_x_284:
[----:B------:R-:W-:Y:S05]  /*16670*/  BSYNC B0 ;  /* 0x0000000000007941 */ /* 0x000fea0003800000 */
.L_x_282:
        /* <DEDUP_REMOVED lines=9> */
.L_x_260:
[C---:B------:R-:W-:Y:S01]  /*16710*/  VIADD R18, R94.reuse, 0x20 ;  /* 0x000000205e127836 */ /* 0x040fe20000000000 */
[----:B------:R-:W-:Y:S02]  /*16720*/  ULDC UR4, c[0x0][0x214] ;  /* 0x0000850000047ab9 */ /* 0x000fe40000000800 */
[----:B------:R-:W-:Y:S02]  /*16730*/  ISETP.GE.AND P1, PT, R94, UR4, PT ;  /* 0x000000045e007c0c */ /* 0x000fe4000bf26270 */
[----:B------:R-:W-:Y:S01]  /*16740*/  ISETP.GE.AND P0, PT, R18, UR4, PT ;  /* 0x0000000412007c0c */ /* 0x000fe2000bf06270 */
[----:B------:R-:W-:Y:S01]  /*16750*/  ULDC.64 UR4, c[0x0][0x2f8] ;  /* 0x0000be0000047ab9 */ /* 0x000fe20000000a00 */
[C---:B------:R-:W-:Y:S01]  /*16760*/  ISETP.LT.AND P4, PT, R0.reuse, UR6, !P1 ;  /* 0x0000000600007c0c */ /* 0x040fe2000cf81270 */
[----:B------:R-:W-:Y:S01]  /*16770*/  UIADD3 UR9, UP0, UR4, 0x100, URZ ;  /* 0x0000010004097890 */ /* 0x000fe2000ff1e03f */
[----:B------:R-:W-:Y:S01]  /*16780*/  ISETP.LT.AND P3, PT, R0, UR6, !P0 ;  /* 0x0000000600007c0c */ /* 0x000fe2000c761270 */
[----:B------:R-:W-:-:S02]  /*16790*/  VIADD R0, R96, 0x9 ;  /* 0x0000000960007836 */ /* 0x000fc40000000000 */
[----:B------:R-:W-:-:S03]  /*167a0*/  UIADD3.X UR7, URZ, UR5, URZ, UP0, !UPT ;  /* 0x000000053f077290 */ /* 0x000fc600087fe43f */
[----:B------:R-:W-:-:S05]  /*167b0*/  ISETP.LT.AND P5, PT, R0, UR6, !P1 ;  /* 0x0000000600007c0c */ /* 0x000fca000cfa1270 */
[----:B------:R1:W-:Y:S01]  /*167c0*/  @P4 STG.E.64 desc[UR18][R16.64], R24 ;  /* 0x0000001810004986 */ /* 0x0003e2000c101b12 */
[----:B------:R-:W-:Y:S01]  /*167d0*/  ISETP.LT.AND P4, PT, R0, UR6, !P0 ;  /* 0x0000000600007c0c */ /* 0x000fe2000c781270 */
[----:B------:R-:W-:Y:S02]  /*167e0*/  VIADD R0, R96, 0xa ;  /* 0x0000000a60007836 */ /* 0x000fe40000000000 */
        /* <DEDUP_REMOVED lines=10> */
[----:B------:R-:W-:Y:S02]  /*16890*/  ISETP.LT.AND P3, PT, R0, UR6, !P0 ;  /* 0x0000000600007c0c */ /* 0x000fe4000c761270 */
[----:B-1----:R-:W-:Y:S01]  /*168a0*/  IADD3 R24, P5, R18, UR9, RZ ;  /* 0x0000000912187c10 */ /* 0x002fe2000ffbe0ff */
[----:B--2---:R-:W-:-:S03]  /*168b0*/  VIADD R14, R96, 0xb ;  /* 0x0000000b600e7836 */ /* 0x004fc60000000000 */
[----:B------:R-:W-:-:S03]  /*168c0*/  IADD3.X R25, R19, UR7, RZ, P5, !PT ;  /* 0x0000000713197c10 */ /* 0x000fc6000affe4ff */
[----:B------:R1:W-:Y:S01]  /*168d0*/  @P4 STG.E.64 desc[UR18][R20.64], R8 ;  /* 0x0000000814004986 */ /* 0x0003e2000c101b12 */
[----:B------:R-:W-:-:S03]  /*168e0*/  ISETP.LT.AND P1, PT, R14, UR6, !P1 ;  /* 0x000000060e007c0c */ /* 0x000fc6000cf21270 */
[----:B------:R1:W-:Y:S01]  /*168f0*/  @P3 STG.E.64 desc[UR18][R24.64], R6 ;  /* 0x0000000618003986 */ /* 0x0003e2000c101b12 */
[----:B------:R-:W-:Y:S02]  /*16900*/  ISETP.LT.AND P0, PT, R14, UR6, !P0 ;  /* 0x000000060e007c0c */ /* 0x000fe4000c701270 */
[----:B---3--:R-:W-:-:S04]  /*16910*/  IADD3 R12, P5, R20, UR4, RZ ;  /* 0x00000004140c7c10 */ /* 0x008fc8000ffbe0ff */
[----:B------:R-:W-:Y:S02]  /*16920*/  IADD3.X R13, R21, UR5, RZ, P5, !PT ;  /* 0x00000005150d7c10 */ /* 0x000fe4000affe4ff */
[----:B----4-:R-:W-:-:S03]  /*16930*/  IADD3 R10, P5, R20, UR9, RZ ;  /* 0x00000009140a7c10 */ /* 0x010fc6000ffbe0ff */
[----:B------:R1:W-:Y:S01]  /*16940*/  @P1 STG.E.64 desc[UR18][R12.64], R4 ;  /* 0x000000040c001986 */ /* 0x0003e2000c101b12 */
[----:B------:R-:W-:-:S05]  /*16950*/  IADD3.X R11, R21, UR7, RZ, P5, !PT ;  /* 0x00000007150b7c10 */ /* 0x000fca000affe4ff */
[----:B------:R1:W-:Y:S04]  /*16960*/  @P0 STG.E.64 desc[UR18][R10.64], R2 ;  /* 0x000000020a000986 */ /* 0x0003e8000c101b12 */
.L_x_285:
[----:B------:R-:W-:Y:S05]  /*16970*/  BSYNC B1 ;  /* 0x0000000000017941 */ /* 0x000fea0003800000 */
.L_x_259:
[----:B------:R-:W-:Y:S01]  /*16980*/  BAR.SYNC.DEFER_BLOCKING 0x0 ;  /* 0x0000000000007b1d */ /* 0x000fe20000010000 */
[----:B------:R-:W-:-:S05]  /*16990*/  VIADD R0, R96, 0x10 ;  /* 0x0000001060007836 */ /* 0x000fca0000000000 */
[----:B------:R-:W-:Y:S01]  /*169a0*/  ULDC.64 UR4, c[0x0][0x310] ;  /* 0x0000c40000047ab9 */ /* 0x000fe20000000a00 */
[----:B------:R-:W-:Y:S01]  /*169b0*/  BSSY B1, `(.L_x_286) ;  /* 0x00001da000017945 */ /* 0x000fe20003800000 */
[----:B------:R-:W-:-:S04]  /*169c0*/  IADD3 R16, P0, R16, UR4, RZ ;  /* 0x0000000410107c10 */ /* 0x000fc8000ff1e0ff */
[----:B------:R-:W-:Y:S01]  /*169d0*/  IADD3.X R17, R17, UR5, RZ, P0, !PT ;  /* 0x0000000511117c10 */ /* 0x000fe200087fe4ff */
        /* <DEDUP_REMOVED lines=8> */
[----:B------:R-:W3:Y:S04]  /*16a60*/  LDS.64 R14, [R93+UR8+0x100] ;  /* 0x000100085d0e7984 */ /* 0x000ee80008000a00 */
[----:B------:R-:W4:Y:S04]  /*16a70*/  LDS.64 R12, [R93+UR8+0x220] ;  /* 0x000220085d0c7984 */ /* 0x000f280008000a00 */
[----:B------:R-:W4:Y:S04]  /*16a80*/  LDS.64 R10, [R93+UR8+0x320] ;  /* 0x000320085d0a7984 */ /* 0x000f280008000a00 */
[----:B--2---:R-:W2:Y:S04]  /*16a90*/  LDS.64 R8, [R93+UR8+0x440] ;  /* 0x000440085d087984 */ /* 0x004ea80008000a00 */
[----:B------:R-:W2:Y:S04]  /*16aa0*/  LDS.64 R6, [R93+UR8+0x540] ;  /* 0x000540085d067984 */ /* 0x000ea80008000a00 */
[----:B------:R-:W2:Y:S04]  /*16ab0*/  LDS.64 R4, [R93+UR8+0x660] ;  /* 0x000660085d047984 */ /* 0x000ea80008000a00 */
[----:B------:R-:W2:Y:S01]  /*16ac0*/  LDS.64 R2, [R93+UR8+0x760] ;  /* 0x000760085d027984 */ /* 0x000ea20008000a00 */
[----:B-1----:R-:W-:-:S02]  /*16ad0*/  DMUL R20, R20, R114 ;  /* 0x0000007214147228 */ /* 0x002fc40000000000 */
[-C--:B---3--:R-:W-:Y:S02]  /*16ae0*/  DMUL R14, R14, R114.reuse ;  /* 0x000000720e0e7228 */ /* 0x088fe40000000000 */
[-C--:B----4-:R-:W-:Y:S02]  /*16af0*/  DMUL R12, R12, R114.reuse ;  /* 0x000000720c0c7228 */ /* 0x090fe40000000000 */
[-C--:B------:R-:W-:Y:S02]  /*16b00*/  DMUL R10, R10, R114.reuse ;  /* 0x000000720a0a7228 */ /* 0x080fe40000000000 */
[-C--:B--2---:R-:W-:Y:S02]  /*16b10*/  DMUL R8, R8, R114.reuse ;  /* 0x0000007208087228 */ /* 0x084fe40000000000 */
[-C--:B------:R-:W-:Y:S02]  /*16b20*/  DMUL R6, R6, R114.reuse ;  /* 0x0000007206067228 */ /* 0x080fe40000000000 */
[----:B------:R-:W-:-:S02]  /*16b30*/  DMUL R4, R4, R114 ;  /* 0x0000007204047228 */ /* 0x000fc40000000000 */
        /* <DEDUP_REMOVED lines=29> */
.L_x_289:
        /* <DEDUP_REMOVED lines=23> */
.L_x_290:
[----:B------:R-:W-:Y:S05]  /*16e80*/  BSYNC B0 ;  /* 0x0000000000007941 */ /* 0x000fea0003800000 */
.L_x_288:
        /* <DEDUP_REMOVED lines=21> */
.L_x_292:
        /* <DEDUP_REMOVED lines=19> */
.L_x_293:
[----:B------:R-:W-:Y:S05]  /*17110*/  BSYNC B0 ;  /* 0x0000000000007941 */ /* 0x000fea0003800000 */
.L_x_291:
        /* <DEDUP_REMOVED lines=39> */
.L_x_295:
        /* <DEDUP_REMOVED lines=23> */
.L_x_296:
[----:B------:R-:W-:Y:S05]  /*17500*/  BSYNC B0 ;  /* 0x0000000000007941 */ /* 0x000fea0003800000 */
.L_x_294:
        /* <DEDUP_REMOVED lines=21> */
.L_x_298:
        /* <DEDUP_REMOVED lines=19> */
.L_x_299:
[----:B------:R-:W-:Y:S05]  /*17790*/  BSYNC B0 ;  /* 0x0000000000007941 */ /* 0x000fea0003800000 */
.L_x_297:
        /* <DEDUP_REMOVED lines=37> */
.L_x_301:
        /* <DEDUP_REMOVED lines=23> */
.L_x_302:
[----:B------:R-:W-:Y:S05]  /*17b60*/  BSYNC B0 ;  /* 0x0000000000007941 */ /* 0x000fea0003800000 */
.L_x_300:
        /* <DEDUP_REMOVED lines=21> */
.L_x_304:
        /* <DEDUP_REMOVED lines=19> */
.L_x_305:
[----:B------:R-:W-:Y:S05]  /*17df0*/  BSYNC B0 ;  /* 0x0000000000007941 */ /* 0x000fea0003800000 */
.L_x_303:
        /* <DEDUP_REMOVED lines=37> */
.L_x_307:
        /* <DEDUP_REMOVED lines=23> */
.L_x_308:
[----:B------:R-:W-:Y:S05]  /*181c0*/  BSYNC B0 ;  /* 0x0000000000007941 */ /* 0x000fea0003800000 */
.L_x_306:
        /* <DEDUP_REMOVED lines=21> */
.L_x_310:
        /* <DEDUP_REMOVED lines=19> */
.L_x_311:
[----:B------:R-:W-:Y:S05]  /*18450*/  BSYNC B0 ;  /* 0x0000000000007941 */ /* 0x000fea0003800000 */
.L_x_309:
        /* <DEDUP_REMOVED lines=9> */
.L_x_287:
        /* <DEDUP_REMOVED lines=22> */
[----:B------:R-:W-:Y:S02]  /*18650*/  ISETP.LT.AND P4, PT, R0, UR6, !P1 ;  /* 0x0000000600007c0c */ /* 0x000fe4000cf81270 */
[----:B------:R-:W-:Y:S02]  /*18660*/  IADD3.X R25, R19, UR7, RZ, P5, !PT ;  /* 0x0000000713197c10 */ /* 0x000fe4000affe4ff */
[----:B-1----:R-:W-:Y:S01]  /*18670*/  IADD3 R20, P3, R18, UR4, RZ ;  /* 0x0000000412147c10 */ /* 0x002fe2000ff7e0ff */
[----:B--2---:R-:W-:-:S03]  /*18680*/  VIADD R14, R96, 0x13 ;  /* 0x00000013600e7836 */ /* 0x004fc60000000000 */
[----:B------:R-:W-:Y:S02]  /*18690*/  IADD3.X R21, R19, UR5, RZ, P3, !PT ;  /* 0x0000000513157c10 */ /* 0x000fe40009ffe4ff */
[----:B------:R-:W-:Y:S02]  /*186a0*/  ISETP.LT.AND P3, PT, R0, UR6, !P0 ;  /* 0x0000000600007c0c */ /* 0x000fe4000c761270 */
[C---:B------:R-:W-:Y:S01]  /*186b0*/  ISETP.LT.AND P1, PT, R14.reuse, UR6, !P1 ;  /* 0x000000060e007c0c */ /* 0x040fe2000cf21270 */
[----:B------:R2:W-:Y:S01]  /*186c0*/  @P4 STG.E.64 desc[UR18][R20.64], R8 ;  /* 0x0000000814004986 */ /* 0x0005e2000c101b12 */
[----:B------:R-:W-:Y:S02]  /*186d0*/  ISETP.LT.AND P0, PT, R14, UR6, !P0 ;  /* 0x000000060e007c0c */ /* 0x000fe4000c701270 */
[----:B---3--:R-:W-:-:S04]  /*186e0*/  IADD3 R12, P5, R20, UR4, RZ ;  /* 0x00000004140c7c10 */ /* 0x008fc8000ffbe0ff */
[C---:B------:R-:W-:Y:S02]  /*186f0*/  IADD3.X R13, R21.reuse, UR5, RZ, P5, !PT ;  /* 0x00000005150d7c10 */ /* 0x040fe4000affe4ff */
[----:B----4-:R-:W-:Y:S01]  /*18700*/  IADD3 R10, P5, R20, UR9, RZ ;  /* 0x00000009140a7c10 */ /* 0x010fe2000ffbe0ff */
[----:B------:R2:W-:Y:S03]  /*18710*/  @P3 STG.E.64 desc[UR18][R24.64], R6 ;  /* 0x0000000618003986 */ /* 0x0005e6000c101b12 */
[----:B------:R-:W-:Y:S01]  /*18720*/  IADD3.X R11, R21, UR7, RZ, P5, !PT ;  /* 0x00000007150b7c10 */ /* 0x000fe2000affe4ff */
[----:B------:R2:W-:Y:S04]  /*18730*/  @P1 STG.E.64 desc[UR18][R12.64], R4 ;  /* 0x000000040c001986 */ /* 0x0005e8000c101b12 */
[----:B------:R2:W-:Y:S04]  /*18740*/  @P0 STG.E.64 desc[UR18][R10.64], R2 ;  /* 0x000000020a000986 */ /* 0x0005e8000c101b12 */
.L_x_312:
[----:B------:R-:W-:Y:S05]  /*18750*/  BSYNC B1 ;  /* 0x0000000000017941 */ /* 0x000fea0003800000 */
.L_x_286:
[----:B------:R-:W-:Y:S01]  /*18760*/  BAR.SYNC.DEFER_BLOCKING 0x0 ;  /* 0x0000000000007b1d */ /* 0x000fe20000010000 */
[----:B------:R-:W-:-:S05]  /*18770*/  VIADD R0, R96, 0x18 ;  /* 0x0000001860007836 */ /* 0x000fca0000000000 */
[----:B------:R-:W-:Y:S02]  /*18780*/  ULDC.64 UR4, c[0x0][0x310] ;  /* 0x0000c40000047ab9 */ /* 0x000fe40000000a00 */
[----:B------:R-:W-:-:S04]  /*18790*/  IADD3 R14, P0, R16, UR4, RZ ;  /* 0x00000004100e7c10 */ /* 0x000fc8000ff1e0ff */
[----:B------:R-:W-:Y:S01]  /*187a0*/  IADD3.X R15, R17, UR5, RZ, P0, !PT ;  /* 0x00000005110f7c10 */ /* 0x000fe200087fe4ff */
[----:B-----5:R-:W-:Y:S04]  /*187b0*/  STS.128 [R95], R64 ;  /* 0x000000405f007388 */ /* 0x020fe80000000c00 */
[----:B------:R-:W-:Y:S04]  /*187c0*/  STS.128 [R95+0x40], R60 ;  /* 0x0000403c5f007388 */ /* 0x000fe80000000c00 */
[----:B------:R-:W-:Y:S04]  /*187d0*/  STS.128 [R95+0x80], R56 ;  /* 0x000080385f007388 */ /* 0x000fe80000000c00 */
[----:B------:R-:W-:Y:S01]  /*187e0*/  STS.128 [R95+0xc0], R52 ;  /* 0x0000c0345f007388 */ /* 0x000fe20000000c00 */
[----:B------:R-:W-:Y:S06]  /*187f0*/  BAR.SYNC.DEFER_BLOCKING 0x0 ;  /* 0x0000000000007b1d */ /* 0x000fec0000010000 */
[----:B------:R-:W3:Y:S04]  /*18800*/  LDS.64 R18, [R93+UR8] ;  /* 0x000000085d127984 */ /* 0x000ee80008000a00 */
[----:B--2---:R-:W2:Y:S04]  /*18810*/  LDS.64 R12, [R93+UR8+0x100] ;  /* 0x000100085d0c7984 */ /* 0x004ea80008000a00 */
[----:B------:R-:W4:Y:S04]  /*18820*/  LDS.64 R10, [R93+UR8+0x220] ;  /* 0x000220085d0a7984 */ /* 0x000f280008000a00 */
[----:B-1----:R-:W1:Y:S04]  /*18830*/  LDS.64 R8, [R93+UR8+0x320] ;  /* 0x000320085d087984 */ /* 0x002e680008000a00 */
[----:B------:R-:W1:Y:S04]  /*18840*/  LDS.64 R6, [R93+UR8+0x440] ;  /* 0x000440085d067984 */ /* 0x000e680008000a00 */
[----:B------:R-:W1:Y:S04]  /*18850*/  LDS.64 R4, [R93+UR8+0x540] ;  /* 0x000540085d047984 */ /* 0x000e680008000a00 */
[----:B------:R-:W1:Y:S04]  /*18860*/  LDS.64 R2, [R93+UR8+0x660] ;  /* 0x000660085d027984 */ /* 0x000e680008000a00 */
[----:B------:R-:W1:Y:S01]  /*18870*/  LDS.64 R20, [R93+UR8+0x760] ;  /* 0x000760085d147984 */ /* 0x000e620008000a00 */
[----:B---3--:R-:W-:-:S02]  /*18880*/  DMUL R18, R18, R114 ;  /* 0x0000007212127228 */ /* 0x008fc40000000000 */
[-C--:B--2---:R-:W-:Y:S02]  /*18890*/  DMUL R12, R12, R114.reuse ;  /* 0x000000720c0c7228 */ /* 0x084fe40000000000 */
[-C--:B----4-:R-:W-:Y:S02]  /*188a0*/  DMUL R10, R10, R114.reuse ;  /* 0x000000720a0a7228 */ /* 0x090fe40000000000 */
[-C--:B-1----:R-:W-:Y:S02]  /*188b0*/  DMUL R8, R8, R114.reuse ;  /* 0x0000007208087228 */ /* 0x082fe40000000000 */
[-C--:B------:R-:W-:Y:S02]  /*188c0*/  DMUL R6, R6, R114.reuse ;  /* 0x0000007206067228 */ /* 0x080fe40000000000 */
        /* <DEDUP_REMOVED lines=31> */
.L_x_315:
        /* <DEDUP_REMOVED lines=23> */
.L_x_316:
[----:B------:R-:W-:Y:S05]  /*18c30*/  BSYNC B0 ;  /* 0x0000000000007941 */ /* 0x000fea0003800000 */
.L_x_314:
        /* <DEDUP_REMOVED lines=21> */
.L_x_318:
        /* <DEDUP_REMOVED lines=19> */
.L_x_319:
[----:B------:R-:W-:Y:S05]  /*18ec0*/  BSYNC B0 ;  /* 0x0000000000007941 */ /* 0x000fea0003800000 */
.L_x_317:
        /* <DEDUP_REMOVED lines=39> */
.L_x_321:
        /* <DEDUP_REMOVED lines=23> */
.L_x_322:
[----:B------:R-:W-:Y:S05]  /*192b0*/  BSYNC B0 ;  /* 0x0000000000007941 */ /* 0x000fea0003800000 */
.L_x_320:
        /* <DEDUP_REMOVED lines=21> */
.L_x_324:
        /* <DEDUP_REMOVED lines=19> */
.L_x_325:
[----:B------:R-:W-:Y:S05]  /*19540*/  BSYNC B0 ;  /* 0x0000000000007941 */ /* 0x000fea0003800000 */
.L_x_323:
        /* <DEDUP_REMOVED lines=14> */
[----:B------:R-:W-:Y:S02]  /*19630*/  IMAD.U32 R17, RZ, RZ, UR4 ;  /* 0x00000004ff117e24 */ /* 0x000fe4000f8e00ff */
        /* <DEDUP_REMOVED lines=24> */
.L_x_327:
        /* <DEDUP_REMOVED lines=23> */
.L_x_328:
[----:B------:R-:W-:Y:S05]  /*19930*/  BSYNC B0 ;  /* 0x0000000000007941 */ /* 0x000fea0003800000 */
.L_x_326:
        /* <DEDUP_REMOVED lines=21> */
.L_x_330:
        /* <DEDUP_REMOVED lines=19> */
.L_x_331:
[----:B------:R-:W-:Y:S05]  /*19bc0*/  BSYNC B0 ;  /* 0x0000000000007941 */ /* 0x000fea0003800000 */
.L_x_329:
        /* <DEDUP_REMOVED lines=37> */
.L_x_333:
        /* <DEDUP_REMOVED lines=23> */
.L_x_334:
[----:B------:R-:W-:Y:S05]  /*19f90*/  BSYNC B0 ;  /* 0x0000000000007941 */ /* 0x000fea0003800000 */
.L_x_332:
        /* <DEDUP_REMOVED lines=22> */
.L_x_336:
[----:B-1----:R-:W1:Y:S01]  /*1a100*/  I2F.U32.RP R3, R5 ;  /* 0x0000000500037306 */ /* 0x002e620000209000 */
[----:B------:R-:W-:-:S07]  /*1a110*/  MOV R105, RZ ;  /* 0x000000ff00697202 */ /* 0x000fce0000000f00 */
[----:B-1----:R-:W1:Y:S02]  /*1a120*/  MUFU.RCP R8, R3 ;  /* 0x0000000300087308 */ /* 0x002e640000001000 */
[----:B-1----:R-:W-:-:S06]  /*1a130*/  VIADD R8, R8, 0xffffffe ;  /* 0x0ffffffe08087836 */ /* 0x002fcc0000000000 */
[----:B------:R-:W1:Y:S02]  /*1a140*/  F2I.FTZ.U32.TRUNC.NTZ R9, R8 ;  /* 0x0000000800097305 */ /* 0x000e64000021f000 */
[----:B-1----:R-:W-:Y:S01]  /*1a150*/  IMAD.MOV R2, RZ, RZ, -R9 ;  /* 0x000000ffff027224 */ /* 0x002fe200078e0a09 */
[----:B------:R-:W-:-:S03]  /*1a160*/  MOV R8, RZ ;  /* 0x000000ff00087202 */ /* 0x000fc60000000f00 */
        /* <DEDUP_REMOVED lines=12> */
.L_x_337:
[----:B------:R-:W-:Y:S05]  /*1a230*/  BSYNC B0 ;  /* 0x0000000000007941 */ /* 0x000fea0003800000 */
.L_x_335:
[--C-:B------:R-:W-:Y:S02]  /*1a240*/  SHF.R.U64 R5, R104, 0x3, R105.reuse ;  /* 0x0000000368057819 */ /* 0x100fe40000001269 */
[----:B------:R-:W-:Y:S02]  /*1a250*/  SHF.R.U32.HI R3, RZ, 0x3, R105 ;  /* 0x00000003ff037819 */ /* 0x000fe40000011669 */
[----:B------:R-:W-:-:S04]  /*1a260*/  ISETP.GE.U32.AND P1, PT, R0, R5, PT ;  /* 0x000000050000720c */ /* 0x000fc80003f26070 */
[----:B------:R-:W-:-:S13]  /*1a270*/  ISETP.GE.U32.AND.EX P0, PT, R4, R3, P0, P1 ;  /* 0x000000030400720c */ /* 0x000fda0000706110 */
[----:B------:R-:W-:Y:S05]  /*1a280*/  @!P0 BRA `(.L_x_231) ;  /* 0x0000000000b08947 */ /* 0x000fea0003800000 */
[----:B------:R1:W-:Y:S01]  /*1a290*/  STG.E.64 desc[UR18][R6.64+0x100], R114 ;  /* 0x0001007206007986 */ /* 0x0003e2000c101b12 */
[----:B------:R-:W-:Y:S05]  /*1a2a0*/  BRA `(.L_x_231) ;  /* 0x0000000000a87947 */ /* 0x000fea0003800000 */
.L_x_313:
[----:B------:R-:W-:Y:S01]  /*1a2b0*/  ULDC UR4, c[0x0][0x214] ;  /* 0x0000850000047ab9 */ /* 0x000fe20000000800 */
[C---:B------:R-:W-:Y:S01]  /*1a2c0*/  VIADD R16, R94.reuse, 0x20 ;  /* 0x000000205e107836 */ /* 0x040fe20000000000 */
[----:B------:R-:W-:-:S04]  /*1a2d0*/  ISETP.GE.AND P1, PT, R94, UR4, PT ;  /* 0x000000045e007c0c */ /* 0x000fc8000bf26270 */
[----:B------:R-:W-:Y:S02]  /*1a2e0*/  ISETP.LT.AND P2, PT, R0, UR6, !P1 ;  /* 0x0000000600007c0c */ /* 0x000fe4000cf41270 */
[----:B------:R-:W-:Y:S01]  /*1a2f0*/  ISETP.GE.AND P0, PT, R16, UR4, PT ;  /* 0x0000000410007c0c */ /* 0x000fe2000bf06270 */
[----:B------:R-:W-:Y:S02]  /*1a300*/  ULDC.64 UR4, c[0x0][0x2f8] ;  /* 0x0000be0000047ab9 */ /* 0x000fe40000000a00 */
[----:B------:R-:W-:Y:S01]  /*1a310*/  UIADD3 UR8, UP0, UR4, 0x100, URZ ;  /* 0x0000010004087890 */ /* 0x000fe2000ff1e03f */
[----:B------:R-:W-:Y:S01]  /*1a320*/  ISETP.LT.AND P5, PT, R0, UR6, !P0 ;  /* 0x0000000600007c0c */ /* 0x000fe2000c7a1270 */
[----:B------:R-:W-:Y:S02]  /*1a330*/  VIADD R0, R96, 0x19 ;  /* 0x0000001960007836 */ /* 0x000fe40000000000 */
[----:B------:R-:W-:-:S03]  /*1a340*/  UIADD3.X UR7, URZ, UR5, URZ, UP0, !UPT ;  /* 0x000000053f077290 */ /* 0x000fc600087fe43f */
[C---:B------:R-:W-:Y:S01]  /*1a350*/  ISETP.LT.AND P3, PT, R0.reuse, UR6, !P1 ;  /* 0x0000000600007c0c */ /* 0x040fe2000cf61270 */
[----:B------:R-:W-:Y:S01]  /*1a360*/  @P2 IMAD.MOV.U32 R20, RZ, RZ, R14 ;  /* 0x000000ffff142224 */ /* 0x000fe200078e000e */
[----:B------:R-:W-:Y:S01]  /*1a370*/  ISETP.LT.AND P4, PT, R0, UR6, !P0 ;  /* 0x0000000600007c0c */ /* 0x000fe2000c781270 */
[----:B------:R-:W-:Y:S02]  /*1a380*/  @P2 IMAD.MOV.U32 R21, RZ, RZ, R15 ;  /* 0x000000ffff152224 */ /* 0x000fe400078e000f */
[C---:B------:R-:W-:Y:S02]  /*1a390*/  VIADD R0, R96.reuse, 0x1a ;  /* 0x0000001a60007836 */ /* 0x040fe40000000000 */
[----:B------:R-:W-:Y:S01]  /*1a3a0*/  VIADD R96, R96, 0x1b ;  /* 0x0000001b60607836 */ /* 0x000fe20000000000 */
[----:B------:R1:W-:Y:S01]  /*1a3b0*/  @P2 STG.E.64 desc[UR18][R20.64], R18 ;  /* 0x0000001214002986 */ /* 0x0003e2000c101b12 */
[----:B------:R-:W-:-:S04]  /*1a3c0*/  IADD3 R16, P2, R14, UR4, RZ ;  /* 0x000000040e107c10 */ /* 0x000fc8000ff5e0ff */
[----:B------:R-:W-:Y:S02]  /*1a3d0*/  IADD3.X R17, R15, UR5, RZ, P2, !PT ;  /* 0x000000050f117c10 */ /* 0x000fe400097fe4ff */
[----:B------:R-:W-:Y:S02]  /*1a3e0*/  ISETP.LT.AND P2, PT, R0, UR6, !P0 ;  /* 0x0000000600007c0c */ /* 0x000fe4000c741270 */
[----:B------:R-:W-:Y:S01]  /*1a3f0*/  ISETP.LT.AND P0, PT, R96, UR6, !P0 ;  /* 0x0000000660007c0c */ /* 0x000fe2000c701270 */
[----:B-1----:R-:W-:Y:S02]  /*1a400*/  @P5 IMAD.MOV.U32 R18, RZ, RZ, R14 ;  /* 0x000000ffff125224 */ /* 0x002fe400078e000e */
[----:B------:R-:W-:-:S05]  /*1a410*/  @P5 IMAD.MOV.U32 R19, RZ, RZ, R15 ;  /* 0x000000ffff135224 */ /* 0x000fca00078e000f */
[----:B------:R1:W-:Y:S01]  /*1a420*/  @P5 STG.E.64 desc[UR18][R18.64+0x100], R12 ;  /* 0x0001000c12005986 */ /* 0x0003e2000c101b12 */
[----:B------:R-:W-:-:S03]  /*1a430*/  IADD3 R14, P5, R14, UR8, RZ ;  /* 0x000000080e0e7c10 */ /* 0x000fc6000ffbe0ff */
[----:B------:R2:W-:Y:S01]  /*1a440*/  @P3 STG.E.64 desc[UR18][R16.64], R10 ;  /* 0x0000000a10003986 */ /* 0x0005e2000c101b12 */
[----:B------:R-:W-:Y:S02]  /*1a450*/  IADD3.X R15, R15, UR7, RZ, P5, !PT ;  /* 0x000000070f0f7c10 */ /* 0x000fe4000affe4ff */
[----:B------:R-:W-:Y:S02]  /*1a460*/  ISETP.LT.AND P3, PT, R0, UR6, !P1 ;  /* 0x0000000600007c0c */ /* 0x000fe4000cf61270 */
[----:B------:R-:W-:Y:S01]  /*1a470*/  ISETP.LT.AND P1, PT, R96, UR6, !P1 ;  /* 0x0000000660007c0c */ /* 0x000fe2000cf21270 */
[----:B------:R3:W-:Y:S01]  /*1a480*/  @P4 STG.E.64 desc[UR18][R14.64], R8 ;  /* 0x000000080e004986 */ /* 0x0007e2000c101b12 */
[C---:B-1----:R-:W-:Y:S02]  /*1a490*/  IADD3 R12, P5, R16.reuse, UR4, RZ ;  /* 0x00000004100c7c10 */ /* 0x042fe4000ffbe0ff */
[----:B------:R-:W-:Y:S02]  /*1a4a0*/  IADD3 R18, P4, R16, UR8, RZ ;  /* 0x0000000810127c10 */ /* 0x000fe4000ff9e0ff */
[----:B------:R-:W-:-:S02]  /*1a4b0*/  IADD3.X R13, R17, UR5, RZ, P5, !PT ;  /* 0x00000005110d7c10 */ /* 0x000fc4000affe4ff */
[----:B------:R-:W-:Y:S02]  /*1a4c0*/  IADD3.X R19, R17, UR7, RZ, P4, !PT ;  /* 0x0000000711137c10 */ /* 0x000fe4000a7fe4ff */
[C---:B--2---:R-:W-:Y:S01]  /*1a4d0*/  IADD3 R16, P5, R12.reuse, UR4, RZ ;  /* 0x000000040c107c10 */ /* 0x044fe2000ffbe0ff */
[----:B------:R3:W-:Y:S01]  /*1a4e0*/  @P3 STG.E.64 desc[UR18][R12.64], R6 ;  /* 0x000000060c003986 */ /* 0x0007e2000c101b12 */
[----:B------:R-:W-:Y:S02]  /*1a4f0*/  IADD3 R10, P4, R12, UR8, RZ ;  /* 0x000000080c0a7c10 */ /* 0x000fe4000ff9e0ff */
[C---:B------:R-:W-:Y:S01]  /*1a500*/  IADD3.X R17, R13.reuse, UR5, RZ, P5, !PT ;  /* 0x000000050d117c10 */ /* 0x040fe2000affe4ff */
[----:B------:R3:W-:Y:S01]  /*1a510*/  @P2 STG.E.64 desc[UR18][R18.64], R4 ;  /* 0x0000000412002986 */ /* 0x0007e2000c101b12 */
[----:B------:R-:W-:-:S03]  /*1a520*/  IADD3.X R11, R13, UR7, RZ, P4, !PT ;  /* 0x000000070d0b7c10 */ /* 0x000fc6000a7fe4ff */
[----:B------:R3:W-:Y:S04]  /*1a530*/  @P1 STG.E.64 desc[UR18][R16.64], R2 ;  /* 0x0000000210001986 */ /* 0x0007e8000c101b12 */
[----:B------:R3:W-:Y:S02]  /*1a540*/  @P0 STG.E.64 desc[UR18][R10.64], R114 ;  /* 0x000000720a000986 */ /* 0x0007e4000c101b12 */
.L_x_231:
[----:B------:R-:W-:Y:S05]  /*1a550*/  BSYNC B2 ;  /* 0x0000000000027941 */ /* 0x000fea0003800000 */
.L_x_15:
[----:B------:R-:W-:Y:S05]  /*1a560*/  @!P6 EXIT ;  /* 0x000000000000e94d */ /* 0x000fea0003800000 */
[----:B------:R-:W-:Y:S01]  /*1a570*/  BAR.SYNC.DEFER_BLOCKING 0x0 ;  /* 0x0000000000007b1d */ /* 0x000fe20000010000 */
[----:B------:R-:W-:-:S13]  /*1a580*/  ISETP.GT.AND P0, PT, R127, RZ, PT ;  /* 0x000000ff7f00720c */ /* 0x000fda0003f04270 */
[----:B------:R-:W-:Y:S05]  /*1a590*/  @P0 EXIT ;  /* 0x000000000000094d */ /* 0x000fea0003800000 */
[----:B-1-3--:R-:W1:Y:S01]  /*1a5a0*/  S2R R3, SR_CTAID.Z ;  /* 0x0000000000037919 */ /* 0x00ae620000002700 */
[----:B------:R-:W3:Y:S01]  /*1a5b0*/  LDC R0, c[0x0][0x224] ;  /* 0x00008900ff007b82 */ /* 0x000ee20000000800 */
[----:B-1----:R-:W-:-:S05]  /*1a5c0*/  VIADD R3, R3, 0x1 ;  /* 0x0000000103037836 */ /* 0x002fca0000000000 */
[----:B---3--:R-:W-:-:S04]  /*1a5d0*/  ISETP.NE.AND P0, PT, R3, R0, PT ;  /* 0x000000000300720c */ /* 0x008fc80003f05270 */
[----:B------:R-:W-:Y:S01]  /*1a5e0*/  SEL R3, R3, RZ, P0 ;  /* 0x000000ff03037207 */ /* 0x000fe20000000000 */
[----:B------:R-:W-:Y:S01]  /*1a5f0*/  @!PT LDS RZ, [RZ] ;  /* 0x00000000fffff984 */ /* 0x000fe20000000800 */
[----:B------:R-:W-:Y:S01]  /*1a600*/  @!PT LDS RZ, [RZ] ;  /* 0x00000000fffff984 */ /* 0x000fe20000000800 */
[----:B------:R-:W-:Y:S01]  /*1a610*/  @!PT LDS RZ, [RZ] ;  /* 0x00000000fffff984 */ /* 0x000fe20000000800 */
[----:B------:R-:W-:Y:S01]  /*1a620*/  @!PT LDS RZ, [RZ] ;  /* 0x00000000fffff984 */ /* 0x000fe20000000800 */
[----:B------:R-:W-:Y:S06]  /*1a630*/  MEMBAR.ALL.GPU ;  /* 0x0000000000007992 */ /* 0x000fec000000a000 */
[----:B------:R-:W-:-:S00]  /*1a640*/  ERRBAR ;  /* 0x00000000000079ab */ /* 0x000fc00000000000 */
[----:B------:R-:W-:Y:S06]  /*1a650*/  CGAERRBAR ;  /* 0x00000000000075ab */ /* 0x000fec0000000000 */
[----:B------:R-:W-:Y:S01]  /*1a660*/  STG.E.STRONG.GPU desc[UR18][R110.64], R3 ;  /* 0x000000036e007986 */ /* 0x000fe2000c10f912 */
[----:B------:R-:W-:Y:S05]  /*1a670*/  EXIT ;  /* 0x000000000000794d */ /* 0x000fea0003800000 */
        .weak           $__internal_0_$__cuda_sm20_div_u64
        .type           $__internal_0_$__cuda_sm20_div_u64,@function
        .size           $__internal_0_$__cuda_sm20_div_u64,($__internal_1_$__cuda_sm20_rem_u64 - $__internal_0_$__cuda_sm20_div_u64)
$__internal_0_$__cuda_sm20_div_u64:
[----:B------:R-:W-:Y:S02]  /*1a680*/  IMAD.MOV.U32 R128, RZ, RZ, R103 ;  /* 0x000000ffff807224 */ /* 0x000fe400078e0067 */
[----:B------:R-:W-:-:S04]  /*1a690*/  IMAD.MOV.U32 R129, RZ, RZ, R106 ;  /* 0x000000ffff817224 */ /* 0x000fc800078e006a */
[----:B------:R-:W1:Y:S08]  /*1a6a0*/  I2F.U64.RP R99, R128 ;  /* 0x0000008000637312 */ /* 0x000e700000309000 */
[----:B-1----:R-:W1:Y:S02]  /*1a6b0*/  MUFU.RCP R101, R99 ;  /* 0x0000006300657308 */ /* 0x002e640000001000 */
[----:B-1----:R-:W-:-:S06]  /*1a6c0*/  IADD3 R101, R101, 0x1ffffffe, RZ ;  /* 0x1ffffffe65657810 */ /* 0x002fcc0007ffe0ff */
[----:B------:R-:W1:Y:S02]  /*1a6d0*/  F2I.U64.TRUNC R124, R101 ;  /* 0x00000065007c7311 */ /* 0x000e64000020d800 */
[----:B-1----:R-:W-:-:S04]  /*1a6e0*/  IMAD.WIDE.U32 R108, R124, R103, RZ ;  /* 0x000000677c6c7225 */ /* 0x002fc800078e00ff */
[C---:B------:R-:W-:Y:S01]  /*1a6f0*/  IMAD R100, R124.reuse, R106, R109 ;  /* 0x0000006a7c647224 */ /* 0x040fe200078e026d */
[----:B------:R-:W-:Y:S02]  /*1a700*/  IADD3 R102, P3, RZ, -R108, RZ ;  /* 0x8000006cff667210 */ /* 0x000fe40007f7e0ff */
[----:B------:R-:W-:Y:S01]  /*1a710*/  MOV R109, R124 ;  /* 0x0000007c006d7202 */ /* 0x000fe20000000f00 */
[----:B------:R-:W-:Y:S02]  /*1a720*/  IMAD R100, R125, R103, R100 ;  /* 0x000000677d647224 */ /* 0x000fe400078e0264 */
[----:B------:R-:W-:-:S04]  /*1a730*/  IMAD.HI.U32 R108, R124, R102, RZ ;  /* 0x000000667c6c7227 */ /* 0x000fc800078e00ff */
[----:B------:R-:W-:-:S04]  /*1a740*/  IMAD.X R100, RZ, RZ, ~R100, P3 ;  /* 0x000000ffff647224 */ /* 0x000fc800018e0e64 */
[----:B------:R-:W-:-:S04]  /*1a750*/  IMAD.WIDE.U32 R108, P5, R124, R100, R108 ;  /* 0x000000647c6c7225 */ /* 0x000fc800078a006c */
[C---:B------:R-:W-:Y:S02]  /*1a760*/  IMAD R99, R125.reuse, R100, RZ ;  /* 0x000000647d637224 */ /* 0x040fe400078e02ff */
[----:B------:R-:W-:-:S04]  /*1a770*/  IMAD.HI.U32 R102, P4, R125, R102, R108 ;  /* 0x000000667d667227 */ /* 0x000fc8000788006c */
[----:B------:R-:W-:Y:S01]  /*1a780*/  IMAD.HI.U32 R100, R125, R100, RZ ;  /* 0x000000647d647227 */ /* 0x000fe200078e00ff */
[----:B------:R-:W-:-:S03]  /*1a790*/  IADD3 R109, P3, R99, R102, RZ ;  /* 0x00000066636d7210 */ /* 0x000fc60007f7e0ff */
[----:B------:R-:W-:Y:S02]  /*1a7a0*/  IMAD.X R100, R100, 0x1, R125, P5 ;  /* 0x0000000164647824 */ /* 0x000fe400028e067d */
[----:B------:R-:W-:-:S03]  /*1a7b0*/  IMAD.WIDE.U32 R124, R109, R103, RZ ;  /* 0x000000676d7c7225 */ /* 0x000fc600078e00ff */
[----:B------:R-:W-:Y:S01]  /*1a7c0*/  IADD3.X R101, RZ, RZ, R100, P3, P4 ;  /* 0x000000ffff657210 */ /* 0x000fe20001fe8464 */
[----:B------:R-:W-:Y:S01]  /*1a7d0*/  IMAD R100, R109, R106, R125 ;  /* 0x0000006a6d647224 */ /* 0x000fe200078e027d */
[----:B------:R-:W-:-:S03]  /*1a7e0*/  IADD3 R102, P3, RZ, -R124, RZ ;  /* 0x8000007cff667210 */ /* 0x000fc60007f7e0ff */
[----:B------:R-:W-:Y:S02]  /*1a7f0*/  IMAD R100, R101, R103, R100 ;  /* 0x0000006765647224 */ /* 0x000fe400078e0264 */
[----:B------:R-:W-:-:S03]  /*1a800*/  IMAD.HI.U32 R108, R109, R102, RZ ;  /* 0x000000666d6c7227 */ /* 0x000fc600078e00ff */
[----:B------:R-:W-:-:S05]  /*1a810*/  IADD3.X R100, RZ, ~R100, RZ, P3, !PT ;  /* 0x80000064ff647210 */ /* 0x000fca0001ffe4ff */
[----:B------:R-:W-:-:S04]  /*1a820*/  IMAD.WIDE.U32 R108, P5, R109, R100, R108 ;  /* 0x000000646d6c7225 */ /* 0x000fc800078a006c */
[C---:B------:R-:W-:Y:S02]  /*1a830*/  IMAD R99, R101.reuse, R100, RZ ;  /* 0x0000006465637224 */ /* 0x040fe400078e02ff */
[----:B------:R-:W-:Y:S01]  /*1a840*/  IMAD.HI.U32 R102, P4, R101, R102, R108 ;  /* 0x0000006665667227 */ /* 0x000fe2000788006c */
[----:B------:R-:W-:-:S03]  /*1a850*/  MOV R109, RZ ;  /* 0x000000ff006d7202 */ /* 0x000fc60000000f00 */
[----:B------:R-:W-:Y:S01]  /*1a860*/  IMAD.HI.U32 R100, R101, R100, RZ ;  /* 0x0000006465647227 */ /* 0x000fe200078e00ff */
[----:B------:R-:W-:-:S03]  /*1a870*/  IADD3 R99, P3, R99, R102, RZ ;  /* 0x0000006663637210 */ /* 0x000fc60007f7e0ff */
[----:B------:R-:W-:Y:S02]  /*1a880*/  IMAD.X R100, R100, 0x1, R101, P5 ;  /* 0x0000000164647824 */ /* 0x000fe400028e0665 */
[----:B------:R-:W-:-:S03]  /*1a890*/  IMAD.HI.U32 R108, R99, R98, RZ ;  /* 0x00000062636c7227 */ /* 0x000fc600078e00ff */
[----:B------:R-:W-:Y:S01]  /*1a8a0*/  IADD3.X R102, RZ, RZ, R100, P3, P4 ;  /* 0x000000ffff667210 */ /* 0x000fe20001fe8464 */
[----:B------:R-:W-:-:S04]  /*1a8b0*/  IMAD.WIDE.U32 R100, R99, R97, R108 ;  /* 0x0000006163647225 */ /* 0x000fc800078e006c */
[C---:B------:R-:W-:Y:S02]  /*1a8c0*/  IMAD R105, R102.reuse, R97, RZ ;  /* 0x0000006166697224 */ /* 0x040fe400078e02ff */
[----:B------:R-:W-:-:S04]  /*1a8d0*/  IMAD.HI.U32 R100, P4, R102, R98, R100 ;  /* 0x0000006266647227 */ /* 0x000fc80007880064 */
[----:B------:R-:W-:Y:S01]  /*1a8e0*/  IMAD.HI.U32 R99, R102, R97, RZ ;  /* 0x0000006166637227 */ /* 0x000fe200078e00ff */
[----:B------:R-:W-:-:S03]  /*1a8f0*/  IADD3 R105, P3, R105, R100, RZ ;  /* 0x0000006469697210 */ /* 0x000fc60007f7e0ff */
[----:B------:R-:W-:Y:S02]  /*1a900*/  IMAD.X R99, RZ, RZ, R99, P4 ;  /* 0x000000ffff637224 */ /* 0x000fe400020e0663 */
[----:B------:R-:W-:-:S03]  /*1a910*/  IMAD.WIDE.U32 R100, R105, R103, RZ ;  /* 0x0000006769647225 */ /* 0x000fc600078e00ff */
[----:B------:R-:W-:Y:S01]  /*1a920*/  IADD3.X R108, RZ, R99, RZ, P3, !PT ;  /* 0x00000063ff6c7210 */ /* 0x000fe20001ffe4ff */
[----:B------:R-:W-:Y:S01]  /*1a930*/  IMAD R99, R105, R106, R101 ;  /* 0x0000006a69637224 */ /* 0x000fe200078e0265 */
[----:B------:R-:W-:-:S03]  /*1a940*/  IADD3 R98, P3, -R100, R98, RZ ;  /* 0x0000006264627210 */ /* 0x000fc60007f7e1ff */
[-C--:B------:R-:W-:Y:S01]  /*1a950*/  IMAD R100, R108, R103.reuse, R99 ;  /* 0x000000676c647224 */ /* 0x080fe200078e0263 */
[----:B------:R-:W-:Y:S02]  /*1a960*/  ISETP.GE.U32.AND P5, PT, R98, R103, PT ;  /* 0x000000676200720c */ /* 0x000fe40003fa6070 */
[----:B------:R-:W-:Y:S01]  /*1a970*/  IADD3 R99, P4, -R103, R98, RZ ;  /* 0x0000006267637210 */ /* 0x000fe20007f9e1ff */
[----:B------:R-:W-:Y:S01]  /*1a980*/  IMAD.X R97, R97, 0x1, ~R100, P3 ;  /* 0x0000000161617824 */ /* 0x000fe200018e0e64 */
[----:B------:R-:W-:-:S04]  /*1a990*/  IADD3 R102, P3, R105, 0x1, RZ ;  /* 0x0000000169667810 */ /* 0x000fc80007f7e0ff */
[----:B------:R-:W-:Y:S01]  /*1a9a0*/  ISETP.GE.U32.AND.EX P5, PT, R97, R106, PT, P5 ;  /* 0x0000006a6100720c */ /* 0x000fe20003fa6150 */
[----:B------:R-:W-:Y:S01]  /*1a9b0*/  IMAD.X R101, RZ, RZ, R108, P3 ;  /* 0x000000ffff657224 */ /* 0x000fe200018e066c */
[----:B------:R-:W-:Y:S02]  /*1a9c0*/  IADD3.X R100, ~R106, R97, RZ, P4, !PT ;  /* 0x000000616a647210 */ /* 0x000fe400027fe5ff */
[----:B------:R-:W-:Y:S02]  /*1a9d0*/  SEL R98, R99, R98, P5 ;  /* 0x0000006263627207 */ /* 0x000fe40002800000 */
[----:B------:R-:W-:Y:S02]  /*1a9e0*/  SEL R102, R102, R105, P5 ;  /* 0x0000006966667207 */ /* 0x000fe40002800000 */
[----:B------:R-:W-:Y:S02]  /*1a9f0*/  SEL R97, R100, R97, P5 ;  /* 0x0000006164617207 */ /* 0x000fe40002800000 */
[----:B------:R-:W-:-:S02]  /*1aa00*/  SEL R101, R101, R108, P5 ;  /* 0x0000006c65657207 */ /* 0x000fc40002800000 */
[----:B------:R-:W-:Y:S02]  /*1aa10*/  ISETP.GE.U32.AND P5, PT, R98, R103, PT ;  /* 0x000000676200720c */ /* 0x000fe40003fa6070 */
[----:B------:R-:W-:Y:S02]  /*1aa20*/  IADD3 R99, P4, R102, 0x1, RZ ;  /* 0x0000000166637810 */ /* 0x000fe40007f9e0ff */
[----:B------:R-:W-:Y:S02]  /*1aa30*/  ISETP.NE.U32.AND P3, PT, R103, RZ, PT ;  /* 0x000000ff6700720c */ /* 0x000fe40003f65070 */
[----:B------:R-:W-:Y:S02]  /*1aa40*/  ISETP.GE.U32.AND.EX P5, PT, R97, R106, PT, P5 ;  /* 0x0000006a6100720c */ /* 0x000fe40003fa6150 */
[----:B------:R-:W-:Y:S02]  /*1aa50*/  IADD3.X R98, RZ, R101, RZ, P4, !PT ;  /* 0x00000065ff627210 */ /* 0x000fe400027fe4ff */
[----:B------:R-:W-:-:S02]  /*1aa60*/  MOV R105, 0x0 ;  /* 0x0000000000697802 */ /* 0x000fc40000000f00 */
[----:B------:R-:W-:Y:S02]  /*1aa70*/  ISETP.NE.AND.EX P3, PT, R106, RZ, PT, P3 ;  /* 0x000000ff6a00720c */ /* 0x000fe40003f65330 */
[----:B------:R-:W-:Y:S02]  /*1aa80*/  SEL R99, R99, R102, P5 ;  /* 0x0000006663637207 */ /* 0x000fe40002800000 */
[----:B------:R-:W-:Y:S02]  /*1aa90*/  SEL R98, R98, R101, P5 ;  /* 0x0000006562627207 */ /* 0x000fe40002800000 */
[----:B------:R-:W-:Y:S02]  /*1aaa0*/  SEL R99, R99, 0xffffffff, P3 ;  /* 0xffffffff63637807 */ /* 0x000fe40001800000 */
[----:B------:R-:W-:Y:S01]  /*1aab0*/  SEL R98, R98, 0xffffffff, P3 ;  /* 0xffffffff62627807 */ /* 0x000fe20001800000 */
[----:B------:R-:W-:Y:S06]  /*1aac0*/  RET.REL.NODEC R104 `(_ZN7cutlass6KernelINS_4gemm6kernel15Rank2KUniversalINS1_11threadblock13MmaMultistageINS1_9GemmShapeILi128ELi64ELi16EEENS_9transform11threadblock28PredicatedTileAccessIteratorINS_11MatrixShapeILi128ELi16EEEdNS_6layout11ColumnMajorELi1ENS8_31PitchLinearWarpStripedThreadMapINS_16PitchLinearShapeILi128ELi16EEELi256ENSG_ILi16ELi2EEELi1EEENS_5ArrayIdLi1ELb1EEELb0ENSD_9NoPermuteEEENS9_25RegularTileAccessIteratorISC_dNSD_43ColumnMajorTensorOpMultiplicandCongruous64bELi1ESJ_Li8EEELNS_4arch14CacheOperation4KindE0ENSA_INSB_ILi16ELi64EEEdNSD_8RowMajorELi0ENSF_INSG_ILi64ELi16EEELi256ESI_Li1EEESL_Lb0ESM_EENSO_ISU_dNSD_40RowMajorTensorOpMultiplicandCongruous64bELi0ESX_Li8EEELST_0EdSV_NS4_9MmaPolicyINS1_4warp11MmaTensorOpINS6_ILi32ELi32ELi16EEEdSP_dSZ_dSV_NS12_17MmaTensorOpPolicyINSR_3MmaINS6_ILi8ELi8ELi4EEELi32EdSV_dSE_dSV_NSR_13OpMultiplyAddEEENSB_ILi1ELi1EEEEELi1ELb0EbEENSB_ILi0ELi0EEES1D_Li1EEELi3ELNS1_23SharedMemoryClearOptionE0EbEES1G_NS_8epilogue11threadblock8EpilogueIS7_S1C_Li1ENS1I_27PredicatedTileIteratorBlas3INS1I_26OutputTileOptimalThreadMapINS1I_15OutputTileShapeILi64ELi8ELi4ELi1ELi1EEENS1M_ILi1ELi4ELi1ELi1ELi4EEELi256ELi1ELi64EEEdLNS_8BlasModeE1EEENS1H_4warp24FragmentIteratorTensorOpIS14_S17_dNSK_IdLi2ELb1EEESV_EENS1S_20TileIteratorTensorOpIS14_S17_dSV_EENS1I_18SharedLoadIteratorINS1P_18CompactedThreadMapEdLi8EEENS1H_6thread17LinearCombinationIdLi1EddLNS21_9ScaleType4KindE0ELNS_15FloatRoundStyleE2EdEENSB_ILi0ELi4EEELi1ELi1EEENS4_30GemmIdentityThreadblockSwizzleILi1EEELNS_8FillModeE1ELS1Q_1EEEEEvNT_6ParamsE) ;  /* 0xfffffe54684c7950 */ /* 0x000fec0003c3ffff */
        .weak           $__internal_1_$__cuda_sm20_rem_u64
        .type           $__internal_1_$__cuda_sm20_rem_u64,@function
        .size           $__internal_1_$__cuda_sm20_rem_u64,(.L_x_343 - $__internal_1_$__cuda_sm20_rem_u64)
$__internal_1_$__cuda_sm20_rem_u64:
[----:B------:R-:W-:Y:S01]  /*1aad0*/  MOV R106, R102 ;  /* 0x00000066006a7202 */ /* 0x000fe20000000f00 */
[----:B------:R-:W-:-:S05]  /*1aae0*/  IMAD.MOV.U32 R107, RZ, RZ, R99 ;  /* 0x000000ffff6b7224 */ /* 0x000fca00078e0063 */
        /* <DEDUP_REMOVED lines=44> */
[----:B------:R-:W-:-:S04]  /*1adb0*/  ISETP.GE.U32.AND P4, PT, R103, R102, PT ;  /* 0x000000666700720c */ /* 0x000fc80003f86070 */
[----:B------:R-:W-:Y:S02]  /*1adc0*/  IADD3.X R98, ~R98, R101, RZ, P3, !PT ;  /* 0x0000006562627210 */ /* 0x000fe40001ffe5ff */
[----:B------:R-:W-:Y:S02]  /*1add0*/  IADD3 R104, P3, -R102, R103, RZ ;  /* 0x0000006766687210 */ /* 0x000fe40007f7e1ff */
[C---:B------:R-:W-:Y:S02]  /*1ade0*/  ISETP.GE.U32.AND.EX P4, PT, R98.reuse, R99, PT, P4 ;  /* 0x000000636200720c */ /* 0x040fe40003f86140 */
[----:B------:R-:W-:Y:S01]  /*1adf0*/  MOV R101, 0x0 ;  /* 0x0000000000657802 */ /* 0x000fe20000000f00 */
[----:B------:R-:W-:Y:S01]  /*1ae00*/  IMAD.X R97, R98, 0x1, ~R99, P3 ;  /* 0x0000000162617824 */ /* 0x000fe200018e0e63 */
[----:B------:R-:W-:Y:S02]  /*1ae10*/  SEL R103, R104, R103, P4 ;  /* 0x0000006768677207 */ /* 0x000fe40002000000 */
[----:B------:R-:W-:-:S02]  /*1ae20*/  ISETP.NE.U32.AND P3, PT, R102, RZ, PT ;  /* 0x000000ff6600720c */ /* 0x000fc40003f65070 */
[----:B------:R-:W-:Y:S02]  /*1ae30*/  SEL R98, R97, R98, P4 ;  /* 0x0000006261627207 */ /* 0x000fe40002000000 */
[----:B------:R-:W-:Y:S02]  /*1ae40*/  ISETP.GE.U32.AND P5, PT, R103, R102, PT ;  /* 0x000000666700720c */ /* 0x000fe40003fa6070 */
[----:B------:R-:W-:Y:S02]  /*1ae50*/  IADD3 R104, P4, -R102, R103, RZ ;  /* 0x0000006766687210 */ /* 0x000fe40007f9e1ff */
[----:B------:R-:W-:Y:S02]  /*1ae60*/  ISETP.GE.U32.AND.EX P5, PT, R98, R99, PT, P5 ;  /* 0x000000636200720c */ /* 0x000fe40003fa6150 */
[C---:B------:R-:W-:Y:S02]  /*1ae70*/  IADD3.X R97, ~R99.reuse, R98, RZ, P4, !PT ;  /* 0x0000006263617210 */ /* 0x040fe400027fe5ff */
[----:B------:R-:W-:-:S02]  /*1ae80*/  ISETP.NE.AND.EX P3, PT, R99, RZ, PT, P3 ;  /* 0x000000ff6300720c */ /* 0x000fc40003f65330 */
[----:B------:R-:W-:Y:S02]  /*1ae90*/  SEL R104, R104, R103, P5 ;  /* 0x0000006768687207 */ /* 0x000fe40002800000 */
[----:B------:R-:W-:Y:S02]  /*1aea0*/  SEL R97, R97, R98, P5 ;  /* 0x0000006261617207 */ /* 0x000fe40002800000 */
[----:B------:R-:W-:Y:S02]  /*1aeb0*/  SEL R104, R104, 0xffffffff, P3 ;  /* 0xffffffff68687807 */ /* 0x000fe40001800000 */
[----:B------:R-:W-:Y:S01]  /*1aec0*/  SEL R105, R97, 0xffffffff, P3 ;  /* 0xffffffff61697807 */ /* 0x000fe20001800000 */
[----:B------:R-:W-:Y:S06]  /*1aed0*/  RET.REL.NODEC R100 `(_ZN7cutlass6KernelINS_4gemm6kernel15Rank2KUniversalINS1_11threadblock13MmaMultistageINS1_9GemmShapeILi128ELi64ELi16EEENS_9transform11threadblock28PredicatedTileAccessIteratorINS_11MatrixShapeILi128ELi16EEEdNS_6layout11ColumnMajorELi1ENS8_31PitchLinearWarpStripedThreadMapINS_16PitchLinearShapeILi128ELi16EEELi256ENSG_ILi16ELi2EEELi1EEENS_5ArrayIdLi1ELb1EEELb0ENSD_9NoPermuteEEENS9_25RegularTileAccessIteratorISC_dNSD_43ColumnMajorTensorOpMultiplicandCongruous64bELi1ESJ_Li8EEELNS_4arch14CacheOperation4KindE0ENSA_INSB_ILi16ELi64EEEdNSD_8RowMajorELi0ENSF_INSG_ILi64ELi16EEELi256ESI_Li1EEESL_Lb0ESM_EENSO_ISU_dNSD_40RowMajorTensorOpMultiplicandCongruous64bELi0ESX_Li8EEELST_0EdSV_NS4_9MmaPolicyINS1_4warp11MmaTensorOpINS6_ILi32ELi32ELi16EEEdSP_dSZ_dSV_NS12_17MmaTensorOpPolicyINSR_3MmaINS6_ILi8ELi8ELi4EEELi32EdSV_dSE_dSV_NSR_13OpMultiplyAddEEENSB_ILi1ELi1EEEEELi1ELb0EbEENSB_ILi0ELi0EEES1D_Li1EEELi3ELNS1_23SharedMemoryClearOptionE0EbEES1G_NS_8epilogue11threadblock8EpilogueIS7_S1C_Li1ENS1I_27PredicatedTileIteratorBlas3INS1I_26OutputTileOptimalThreadMapINS1I_15OutputTileShapeILi64ELi8ELi4ELi1ELi1EEENS1M_ILi1ELi4ELi1ELi1ELi4EEELi256ELi1ELi64EEEdLNS_8BlasModeE1EEENS1H_4warp24FragmentIteratorTensorOpIS14_S17_dNSK_IdLi2ELb1EEESV_EENS1S_20TileIteratorTensorOpIS14_S17_dSV_EENS1I_18SharedLoadIteratorINS1P_18CompactedThreadMapEdLi8EEENS1H_6thread17LinearCombinationIdLi1EddLNS21_9ScaleType4KindE0ELNS_15FloatRoundStyleE2EdEENSB_ILi0ELi4EEELi1ELi1EEENS4_30GemmIdentityThreadblockSwizzleILi1EEELNS_8FillModeE1ELS1Q_1EEEEEvNT_6ParamsE) ;  /* 0xfffffe5064487950 */ /* 0x000fec0003c3ffff */
.L_x_338:
[----:B------:R-:W-:-:S00]  /*1aee0*/  BRA `(.L_x_338) ;  /* 0xfffffffc00fc7947 */ /* 0x000fc0000383ffff */
[----:B------:R-:W-:-:S00]  /*1aef0*/  NOP ;  /* 0x0000000000007918 */ /* 0x000fc00000000000 */
        /* <DEDUP_REMOVED lines=8> */
.L_x_343:


//--------------------- .nv.shared._ZN7cutlass6KernelINS_4gemm6kernel15Rank2KUniversalINS1_11threadblock13MmaMultistageINS1_9GemmShapeILi128ELi64ELi16EEENS_9transform11threadblock28PredicatedTileAccessIteratorINS_11MatrixShapeILi128ELi16EEEdNS_6layout11ColumnMajorELi1ENS8_31PitchLinearWarpStripedThreadMapINS_16PitchLinearShapeILi128ELi16EEELi256ENSG_ILi16ELi2EEELi1EEENS_5ArrayIdLi1ELb1EEELb0ENSD_9NoPermuteEEENS9_25RegularTileAccessIteratorISC_dNSD_43ColumnMajorTensorOpMultiplicandCongruous64bELi1ESJ_Li8EEELNS_4arch14CacheOperation4KindE0ENSA_INSB_ILi16ELi64EEEdNSD_8RowMajorELi0ENSF_INSG_ILi64ELi16EEELi256ESI_Li1EEESL_Lb0ESM_EENSO_ISU_dNSD_40RowMajorTensorOpMultiplicandCongruous64bELi0ESX_Li8EEELST_0EdSV_NS4_9MmaPolicyINS1_4warp11MmaTensorOpINS6_ILi32ELi32ELi16EEEdSP_dSZ_dSV_NS12_17MmaTensorOpPolicyINSR_3MmaINS6_ILi8ELi8ELi4EEELi32EdSV_dSE_dSV_NSR_13OpMultiplyAddEEENSB_ILi1ELi1EEEEELi1ELb0EbEENSB_ILi0ELi0EEES1D_Li1EEELi3ELNS1_23SharedMemoryClearOptionE0EbEES1G_NS_8epilogue11threadblock8EpilogueIS7_S1C_Li1ENS1I_27PredicatedTileIteratorBlas3INS1I_26OutputTileOptimalThreadMapINS1I_15OutputTileShapeILi64ELi8ELi4ELi1ELi1EEENS1M_ILi1ELi4ELi1ELi1ELi4EEELi256ELi1ELi64EEEdLNS_8BlasModeE1EEENS1H_4warp24FragmentIteratorTensorOpIS14_S17_dNSK_IdLi2ELb1EEESV_EENS1S_20TileIteratorTensorOpIS14_S17_dSV_EENS1I_18SharedLoadIteratorINS1P_18CompactedThreadMapEdLi8EEENS1H_6thread17LinearCombinationIdLi1EddLNS21_9ScaleType4KindE0ELNS_15FloatRoundStyleE2EdEENSB_ILi0ELi4EEELi1ELi1EEENS4_30GemmIdentityThreadblockSwizzleILi1EEELNS_8FillModeE1ELS1Q_1EEEEEvNT_6ParamsE --------------------------
	.section	.nv.shared._ZN7cutlass6KernelINS_4gemm6kernel15Rank2KUniversalINS1_11threadblock13MmaMultistageINS1_9GemmShapeILi128ELi64ELi16EEENS_9transform11threadblock28PredicatedTileAccessIteratorINS_11MatrixShapeILi128ELi16EEEdNS_6layout11ColumnMajorELi1ENS8_31PitchLinearWarpStripedThreadMapINS_16PitchLinearShapeILi128ELi16EEELi256ENSG_ILi16ELi2EEELi1EEENS_5ArrayIdLi1ELb1EEELb0ENSD_9NoPermuteEEENS9_25RegularTileAccessIteratorISC_dNSD_43ColumnMajorTensorOpMultiplicandCongruous64bELi1ESJ_Li8EEELNS_4arch14CacheOperation4KindE0ENSA_INSB_ILi16ELi64EEEdNSD_8RowMajorELi0ENSF_INSG_ILi64ELi16EEELi256ESI_Li1EEESL_Lb0ESM_EENSO_ISU_dNSD_40RowMajorTensorOpMultiplicandCongruous64bELi0ESX_Li8EEELST_0EdSV_NS4_9MmaPolicyINS1_4warp11MmaTensorOpINS6_ILi32ELi32ELi16EEEdSP_dSZ_dSV_NS12_17MmaTensorOpPolicyINSR_3MmaINS6_ILi8ELi8ELi4EEELi32EdSV_dSE_dSV_NSR_13OpMultiplyAddEEENSB_ILi1ELi1EEEEELi1ELb0EbEENSB_ILi0ELi0EEES1D_Li1EEELi3ELNS1_23SharedMemoryClearOptionE0EbEES1G_NS_8epilogue11threadblock8EpilogueIS7_S1C_Li1ENS1I_27PredicatedTileIteratorBlas3INS1I_26OutputTileOptimalThreadMapINS1I_15OutputTileShapeILi64ELi8ELi4ELi1ELi1EEENS1M_ILi1ELi4ELi1ELi1ELi4EEELi256ELi1ELi64EEEdLNS_8BlasModeE1EEENS1H_4warp24FragmentIteratorTensorOpIS14_S17_dNSK_IdLi2ELb1EEESV_EENS1S_20TileIteratorTensorOpIS14_S17_dSV_EENS1I_18SharedLoadIteratorINS1P_18CompactedThreadMapEdLi8EEENS1H_6thread17LinearCombinationIdLi1EddLNS21_9ScaleType4KindE0ELNS_15FloatRoundStyleE2EdEENSB_ILi0ELi4EEELi1ELi1EEENS4_30GemmIdentityThreadblockSwizzleILi1EEELNS_8FillModeE1ELS1Q_1EEEEEvNT_6ParamsE,"aw",@nobits
	.sectionflags	@""
	.align	16
	.zero		1024


//--------------------- .nv.shared.reserved.0     --------------------------
	.section	.nv.shared.reserved.0,"aw",@nobits
	.weak		__nv_reservedSMEM_offset_0_alias
	.size		__nv_reservedSMEM_offset_0_alias, 0, 0
	.other		__nv_reservedSMEM_offset_0_alias,@"STO_CUDA_RESERVED_SHARED STV_DEFAULT"
__nv_reservedSMEM_offset_0_alias:
	.zero		0


//--------------------- .nv.global                --------------------------
	.section	.nv.global,"aw",@nobits
.nv.global:
	.type		_ZN39_INTERNAL_cb6533de_4_k_cu_e916a7da_32684cute1_E,@object
	.size		_ZN39_INTERNAL_cb6533de_4_k_cu_e916a7da_32684cute1_E,(_ZN39_INTERNAL_cb6533de_4_k_cu_e916a7da_32684cuda3std3__45__cpo6cbeginE - _ZN39_INTERNAL_cb6533de_4_k_cu_e916a7da_32684cute1_E)
_ZN39_INTERNAL_cb6533de_4_k_cu_e916a7da_32684cute1_E:
	.zero		1
	.type		_ZN39_INTERNAL_cb6533de_4_k_cu_e916a7da_32684cuda3std3__45__cpo6cbeginE,@object
	.size		_ZN39_INTERNAL_cb6533de_4_k_cu_e916a7da_32684cuda3std3__45__cpo6cbeginE,(_ZN39_INTERNAL_cb6533de_4_k_cu_e916a7da_32684cuda3std3__48in_placeE - _ZN39_INTERNAL_cb6533de_4_k_cu_e916a7da_32684cuda3std3__45__cpo6cbeginE)
_ZN39_INTERNAL_cb6533de_4_k_cu_e916a7da_32684cuda3std3__45__cpo6cbeginE:
	.zero		1
	.type		_ZN39_INTERNAL_cb6533de_4_k_cu_e916a7da_32684cuda3std3__48in_placeE,@object
	.size		_ZN39_INTERNAL_cb6533de_4_k_cu_e916a7da_32684cuda3std3__48in_placeE,(_ZN39_INTERNAL_cb6533de_4_k_cu_e916a7da_32684cuda3std6ranges3__45__cpo9iter_moveE - _ZN39_INTERNAL_cb6533de_4_k_cu_e916a7da_32684cuda3std3__48in_placeE)
_ZN39_INTERNAL_cb6533de_4_k_cu_e916a7da_32684cuda3std3__48in_placeE:
	.zero		1
	.type		_ZN39_INTERNAL_cb6533de_4_k_cu_e916a7da_32684cuda3std6ranges3__45__cpo9iter_moveE,@object
	.size		_ZN39_INTERNAL_cb6533de_4_k_cu_e916a7da_32684cuda3std6ranges3__45__cpo9iter_moveE,(_ZN39_INTERNAL_cb6533de_4_k_cu_e916a7da_32684cuda3std3__45__cpo5beginE - _ZN39_INTERNAL_cb6533de_4_k_cu_e916a7da_32684cuda3std6ranges3__45__cpo9iter_moveE)
_ZN39_INTERNAL_cb6533de_4_k_cu_e916a7da_32684cuda3std6ranges3__45__cpo9iter_moveE:
	.zero		1
	.type		_ZN39_INTERNAL_cb6533de_4_k_cu_e916a7da_32684cuda3std3__45__cpo5beginE,@object
	.size		_ZN39_INTERNAL_cb6533de_4_k_cu_e916a7da_32684cuda3std3__45__cpo5beginE,(_ZN39_INTERNAL_cb6533de_4_k_cu_e916a7da_32684cuda3std3__441_GLOBAL__N__cb6533de_4_k_cu_e916a7da_32686ignoreE - _ZN39_INTERNAL_cb6533de_4_k_cu_e916a7da_32684cuda3std3__45__cpo5beginE)
_ZN39_INTERNAL_cb6533de_4_k_cu_e916a7da_32684cuda3std3__45__cpo5beginE:
	.zero		1
	.type		_ZN39_INTERNAL_cb6533de_4_k_cu_e916a7da_32684cuda3std3__441_GLOBAL__N__cb6533de_4_k_cu_e916a7da_32686ignoreE,@object
	.size		_ZN39_INTERNAL_cb6533de_4_k_cu_e916a7da_32684cuda3std3__441_GLOBAL__N__cb6533de_4_k_cu_e916a7da_32686ignoreE,(_ZN39_INTERNAL_cb6533de_4_k_cu_e916a7da_32684cute7productE - _ZN39_INTERNAL_cb6533de_4_k_cu_e916a7da_32684cuda3std3__441_GLOBAL__N__cb6533de_4_k_cu_e916a7da_32686ignoreE)
_ZN39_INTERNAL_cb6533de_4_k_cu_e916a7da_32684cuda3std3__441_GLOBAL__N__cb6533de_4_k_cu_e916a7da_32686ignoreE:
	.zero		1
	.type		_ZN39_INTERNAL_cb6533de_4_k_cu_e916a7da_32684cute7productE,@object
	.size		_ZN39_INTERNAL_cb6533de_4_k_cu_e916a7da_32684cute7productE,(_ZN39_INTERNAL_cb6533de_4_k_cu_e916a7da_32684cuda3std3__45__cpo3endE - _ZN39_INTERNAL_cb6533de_4_k_cu_e916a7da_32684cute7productE)
_ZN39_INTERNAL_cb6533de_4_k_cu_e916a7da_32684cute7productE:
	.zero		1
	.type		_ZN39_INTERNAL_cb6533de_4_k_cu_e916a7da_32684cuda3std3__45__cpo3endE,@object
	.size		_ZN39_INTERNAL_cb6533de_4_k_cu_e916a7da_32684cuda3std3__45__cpo3endE,(_ZN39_INTERNAL_cb6533de_4_k_cu_e916a7da_32684cuda3std3__419piecewise_constructE - _ZN39_INTERNAL_cb6533de_4_k_cu_e916a7da_32684cuda3std3__45__cpo3endE)
_ZN39_INTERNAL_cb6533de_4_k_cu_e916a7da_32684cuda3std3__45__cpo3endE:
	.zero		1
	.type		_ZN39_INTERNAL_cb6533de_4_k_cu_e916a7da_32684cuda3std3__419piecewise_constructE,@object
	.size		_ZN39_INTERNAL_cb6533de_4_k_cu_e916a7da_32684cuda3std3__419piecewise_constructE,(_ZN39_INTERNAL_cb6533de_4_k_cu_e916a7da_32684cuda3std3__45__cpo4cendE - _ZN39_INTERNAL_cb6533de_4_k_cu_e916a7da_32684cuda3std3__419piecewise_constructE)
_ZN39_INTERNAL_cb6533de_4_k_cu_e916a7da_32684cuda3std3__419piecewise_constructE:
	.zero		1
	.type		_ZN39_INTERNAL_cb6533de_4_k_cu_e916a7da_32684cuda3std3__45__cpo4cendE,@object
	.size		_ZN39_INTERNAL_cb6533de_4_k_cu_e916a7da_32684cuda3std3__45__cpo4cendE,(_ZN39_INTERNAL_cb6533de_4_k_cu_e916a7da_32684cuda3std6ranges3__45__cpo4swapE - _ZN39_INTERNAL_cb6533de_4_k_cu_e916a7da_32684cuda3std3__45__cpo4cendE)
_ZN39_INTERNAL_cb6533de_4_k_cu_e916a7da_32684cuda3std3__45__cpo4cendE:
	.zero		1
	.type		_ZN39_INTERNAL_cb6533de_4_k_cu_e916a7da_32684cuda3std6ranges3__45__cpo4swapE,@object
	.size		_ZN39_INTERNAL_cb6533de_4_k_cu_e916a7da_32684cuda3std6ranges3__45__cpo4swapE,(.L_7 - _ZN39_INTERNAL_cb6533de_4_k_cu_e916a7da_32684cuda3std6ranges3__45__cpo4swapE)
_ZN39_INTERNAL_cb6533de_4_k_cu_e916a7da_32684cuda3std6ranges3__45__cpo4swapE:
	.zero		1
.L_7:


//--------------------- .nv.constant0._ZN7cutlass6KernelINS_4gemm6kernel15Rank2KUniversalINS1_11threadblock13MmaMultistageINS1_9GemmShapeILi128ELi64ELi16EEENS_9transform11threadblock28PredicatedTileAccessIteratorINS_11MatrixShapeILi128ELi16EEEdNS_6layout11ColumnMajorELi1ENS8_31PitchLinearWarpStripedThreadMapINS_16PitchLinearShapeILi128ELi16EEELi256ENSG_ILi16ELi2EEELi1EEENS_5ArrayIdLi1ELb1EEELb0ENSD_9NoPermuteEEENS9_25RegularTileAccessIteratorISC_dNSD_43ColumnMajorTensorOpMultiplicandCongruous64bELi1ESJ_Li8EEELNS_4arch14CacheOperation4KindE0ENSA_INSB_ILi16ELi64EEEdNSD_8RowMajorELi0ENSF_INSG_ILi64ELi16EEELi256ESI_Li1EEESL_Lb0ESM_EENSO_ISU_dNSD_40RowMajorTensorOpMultiplicandCongruous64bELi0ESX_Li8EEELST_0EdSV_NS4_9MmaPolicyINS1_4warp11MmaTensorOpINS6_ILi32ELi32ELi16EEEdSP_dSZ_dSV_NS12_17MmaTensorOpPolicyINSR_3MmaINS6_ILi8ELi8ELi4EEELi32EdSV_dSE_dSV_NSR_13OpMultiplyAddEEENSB_ILi1ELi1EEEEELi1ELb0EbEENSB_ILi0ELi0EEES1D_Li1EEELi3ELNS1_23SharedMemoryClearOptionE0EbEES1G_NS_8epilogue11threadblock8EpilogueIS7_S1C_Li1ENS1I_27PredicatedTileIteratorBlas3INS1I_26OutputTileOptimalThreadMapINS1I_15OutputTileShapeILi64ELi8ELi4ELi1ELi1EEENS1M_ILi1ELi4ELi1ELi1ELi4EEELi256ELi1ELi64EEEdLNS_8BlasModeE1EEENS1H_4warp24FragmentIteratorTensorOpIS14_S17_dNSK_IdLi2ELb1EEESV_EENS1S_20TileIteratorTensorOpIS14_S17_dSV_EENS1I_18SharedLoadIteratorINS1P_18CompactedThreadMapEdLi8EEENS1H_6thread17LinearCombinationIdLi1EddLNS21_9ScaleType4KindE0ELNS_15FloatRoundStyleE2EdEENSB_ILi0ELi4EEELi1ELi1EEENS4_30GemmIdentityThreadblockSwizzleILi1EEELNS_8FillModeE1ELS1Q_1EEEEEvNT_6ParamsE --------------------------
	.section	.nv.constant0._ZN7cutlass6KernelINS_4gemm6kernel15Rank2KUniversalINS1_11threadblock13MmaMultistageINS1_9GemmShapeILi128ELi64ELi16EEENS_9transform11threadblock28PredicatedTileAccessIteratorINS_11MatrixShapeILi128ELi16EEEdNS_6layout11ColumnMajorELi1ENS8_31PitchLinearWarpStripedThreadMapINS_16PitchLinearShapeILi128ELi16EEELi256ENSG_ILi16ELi2EEELi1EEENS_5ArrayIdLi1ELb1EEELb0ENSD_9NoPermuteEEENS9_25RegularTileAccessIteratorISC_dNSD_43ColumnMajorTensorOpMultiplicandCongruous64bELi1ESJ_Li8EEELNS_4arch14CacheOperation4KindE0ENSA_INSB_ILi16ELi64EEEdNSD_8RowMajorELi0ENSF_INSG_ILi64ELi16EEELi256ESI_Li1EEESL_Lb0ESM_EENSO_ISU_dNSD_40RowMajorTensorOpMultiplicandCongruous64bELi0ESX_Li8EEELST_0EdSV_NS4_9MmaPolicyINS1_4warp11MmaTensorOpINS6_ILi32ELi32ELi16EEEdSP_dSZ_dSV_NS12_17MmaTensorOpPolicyINSR_3MmaINS6_ILi8ELi8ELi4EEELi32EdSV_dSE_dSV_NSR_13OpMultiplyAddEEENSB_ILi1ELi1EEEEELi1ELb0EbEENSB_ILi0ELi0EEES1D_Li1EEELi3ELNS1_23SharedMemoryClearOptionE0EbEES1G_NS_8epilogue11threadblock8EpilogueIS7_S1C_Li1ENS1I_27PredicatedTileIteratorBlas3INS1I_26OutputTileOptimalThreadMapINS1I_15OutputTileShapeILi64ELi8ELi4ELi1ELi1EEENS1M_ILi1ELi4ELi1ELi1ELi4EEELi256ELi1ELi64EEEdLNS_8BlasModeE1EEENS1H_4warp24FragmentIteratorTensorOpIS14_S17_dNSK_IdLi2ELb1EEESV_EENS1S_20TileIteratorTensorOpIS14_S17_dSV_EENS1I_18SharedLoadIteratorINS1P_18CompactedThreadMapEdLi8EEENS1H_6thread17LinearCombinationIdLi1EddLNS21_9ScaleType4KindE0ELNS_15FloatRoundStyleE2EdEENSB_ILi0ELi4EEELi1ELi1EEENS4_30GemmIdentityThreadblockSwizzleILi1EEELNS_8FillModeE1ELS1Q_1EEEEEvNT_6ParamsE,"a",@progbits
	.sectionflags	@""
	.align	4
.nv.constant0._ZN7cutlass6KernelINS_4gemm6kernel15Rank2KUniversalINS1_11threadblock13MmaMultistageINS1_9GemmShapeILi128ELi64ELi16EEENS_9transform11threadblock28PredicatedTileAccessIteratorINS_11MatrixShapeILi128ELi16EEEdNS_6layout11ColumnMajorELi1ENS8_31PitchLinearWarpStripedThreadMapINS_16PitchLinearShapeILi128ELi16EEELi256ENSG_ILi16ELi2EEELi1EEENS_5ArrayIdLi1ELb1EEELb0ENSD_9NoPermuteEEENS9_25RegularTileAccessIteratorISC_dNSD_43ColumnMajorTensorOpMultiplicandCongruous64bELi1ESJ_Li8EEELNS_4arch14CacheOperation4KindE0ENSA_INSB_ILi16ELi64EEEdNSD_8RowMajorELi0ENSF_INSG_ILi64ELi16EEELi256ESI_Li1EEESL_Lb0ESM_EENSO_ISU_dNSD_40RowMajorTensorOpMultiplicandCongruous64bELi0ESX_Li8EEELST_0EdSV_NS4_9MmaPolicyINS1_4warp11MmaTensorOpINS6_ILi32ELi32ELi16EEEdSP_dSZ_dSV_NS12_17MmaTensorOpPolicyINSR_3MmaINS6_ILi8ELi8ELi4EEELi32EdSV_dSE_dSV_NSR_13OpMultiplyAddEEENSB_ILi1ELi1EEEEELi1ELb0EbEENSB_ILi0ELi0EEES1D_Li1EEELi3ELNS1_23SharedMemoryClearOptionE0EbEES1G_NS_8epilogue11threadblock8EpilogueIS7_S1C_Li1ENS1I_27PredicatedTileIteratorBlas3INS1I_26OutputTileOptimalThreadMapINS1I_15OutputTileShapeILi64ELi8ELi4ELi1ELi1EEENS1M_ILi1ELi4ELi1ELi1ELi4EEELi256ELi1ELi64EEEdLNS_8BlasModeE1EEENS1H_4warp24FragmentIteratorTensorOpIS14_S17_dNSK_IdLi2ELb1EEESV_EENS1S_20TileIteratorTensorOpIS14_S17_dSV_EENS1I_18SharedLoadIteratorINS1P_18CompactedThreadMapEdLi8EEENS1H_6thread17LinearCombinationIdLi1EddLNS21_9ScaleType4KindE0ELNS_15FloatRoundStyleE2EdEENSB_ILi0ELi4EEELi1ELi1EEENS4_30GemmIdentityThreadblockSwizzleILi1EEELNS_8FillModeE1ELS1Q_1EEEEEvNT_6ParamsE:
	.zero		960


//--------------------- SYMBOLS --------------------------

	.type		.nv.reservedSmem.offset0,@object
	.size		.nv.reservedSmem.offset0,0x4
